//
// Generated by NVIDIA NVVM Compiler
//
// Compiler Build ID: CL-36424714
// Cuda compilation tools, release 13.0, V13.0.88
// Based on NVVM 20.0.0
//

.version 9.0
.target sm_100
.address_size 64

	// .globl	_Z12SSSP_kernel1PiS_S_PbS_S_i

.visible .entry _Z12SSSP_kernel1PiS_S_PbS_S_i(
	.param .u64 .ptr .align 1 _Z12SSSP_kernel1PiS_S_PbS_S_i_param_0,
	.param .u64 .ptr .align 1 _Z12SSSP_kernel1PiS_S_PbS_S_i_param_1,
	.param .u64 .ptr .align 1 _Z12SSSP_kernel1PiS_S_PbS_S_i_param_2,
	.param .u64 .ptr .align 1 _Z12SSSP_kernel1PiS_S_PbS_S_i_param_3,
	.param .u64 .ptr .align 1 _Z12SSSP_kernel1PiS_S_PbS_S_i_param_4,
	.param .u64 .ptr .align 1 _Z12SSSP_kernel1PiS_S_PbS_S_i_param_5,
	.param .u32 _Z12SSSP_kernel1PiS_S_PbS_S_i_param_6
)
{
	.reg .pred 	%p<23>;
	.reg .b16 	%rs<5>;
	.reg .b32 	%r<369>;
	.reg .b64 	%rd<177>;

	ld.param.u64 	%rd17, [_Z12SSSP_kernel1PiS_S_PbS_S_i_param_0];
	ld.param.u64 	%rd18, [_Z12SSSP_kernel1PiS_S_PbS_S_i_param_1];
	ld.param.u64 	%rd19, [_Z12SSSP_kernel1PiS_S_PbS_S_i_param_2];
	ld.param.u64 	%rd15, [_Z12SSSP_kernel1PiS_S_PbS_S_i_param_3];
	ld.param.u64 	%rd16, [_Z12SSSP_kernel1PiS_S_PbS_S_i_param_4];
	ld.param.u64 	%rd20, [_Z12SSSP_kernel1PiS_S_PbS_S_i_param_5];
	ld.param.u32 	%r44, [_Z12SSSP_kernel1PiS_S_PbS_S_i_param_6];
	cvta.to.global.u64 	%rd1, %rd20;
	cvta.to.global.u64 	%rd2, %rd19;
	cvta.to.global.u64 	%rd3, %rd16;
	cvta.to.global.u64 	%rd4, %rd18;
	cvta.to.global.u64 	%rd5, %rd17;
	cvta.to.global.u64 	%rd6, %rd15;
	mov.u32 	%r45, %tid.x;
	shl.b32 	%r46, %r45, 1;
	and.b32  	%r47, %r46, 1984;
	and.b32  	%r48, %r45, 31;
	or.b32  	%r49, %r47, %r48;
	mov.u32 	%r50, %ctaid.x;
	mov.u32 	%r51, %ntid.x;
	mul.lo.s32 	%r52, %r50, %r51;
	shl.b32 	%r53, %r52, 1;
	add.s32 	%r1, %r49, %r53;
	setp.ge.s32 	%p1, %r1, %r44;
	@%p1 bra 	$L__BB0_15;
	cvt.s64.s32 	%rd21, %r1;
	add.s64 	%rd7, %rd6, %rd21;
	ld.global.u8 	%rs1, [%rd7];
	setp.eq.s16 	%p2, %rs1, 0;
	@%p2 bra 	$L__BB0_15;
	mov.b16 	%rs2, 0;
	st.global.u8 	[%rd7], %rs2;
	mul.wide.s32 	%rd22, %r1, 4;
	add.s64 	%rd23, %rd5, %rd22;
	ld.global.u32 	%r357, [%rd23];
	mul.wide.s32 	%rd24, %r357, 4;
	add.s64 	%rd25, %rd4, %rd24;
	ld.global.u32 	%r3, [%rd25];
	setp.lt.s32 	%p3, %r3, 1;
	@%p3 bra 	$L__BB0_15;
	add.s64 	%rd8, %rd3, %rd22;
	add.s32 	%r54, %r357, 1;
	add.s32 	%r55, %r3, %r357;
	max.s32 	%r56, %r55, %r54;
	sub.s32 	%r4, %r56, %r357;
	sub.s32 	%r57, %r357, %r56;
	setp.gt.u32 	%p4, %r57, -16;
	@%p4 bra 	$L__BB0_6;
	and.b32  	%r58, %r4, -16;
	neg.s32 	%r355, %r58;
$L__BB0_5:
	.pragma "nounroll";
	mul.wide.s32 	%rd27, %r357, 4;
	add.s64 	%rd28, %rd2, %rd27;
	add.s64 	%rd29, %rd4, %rd27;
	ld.global.u32 	%r59, [%rd29+4];
	mul.wide.s32 	%rd30, %r59, 4;
	add.s64 	%rd31, %rd1, %rd30;
	ld.global.u32 	%r60, [%rd8];
	ld.global.u32 	%r61, [%rd28+4];
	add.s32 	%r62, %r61, %r60;
	atom.global.min.s32 	%r63, [%rd31], %r62;
	ld.global.u32 	%r64, [%rd29+8];
	mul.wide.s32 	%rd32, %r64, 4;
	add.s64 	%rd33, %rd1, %rd32;
	ld.global.u32 	%r65, [%rd8];
	ld.global.u32 	%r66, [%rd28+8];
	add.s32 	%r67, %r66, %r65;
	atom.global.min.s32 	%r68, [%rd33], %r67;
	ld.global.u32 	%r69, [%rd29+12];
	mul.wide.s32 	%rd34, %r69, 4;
	add.s64 	%rd35, %rd1, %rd34;
	ld.global.u32 	%r70, [%rd8];
	ld.global.u32 	%r71, [%rd28+12];
	add.s32 	%r72, %r71, %r70;
	atom.global.min.s32 	%r73, [%rd35], %r72;
	ld.global.u32 	%r74, [%rd29+16];
	mul.wide.s32 	%rd36, %r74, 4;
	add.s64 	%rd37, %rd1, %rd36;
	ld.global.u32 	%r75, [%rd8];
	ld.global.u32 	%r76, [%rd28+16];
	add.s32 	%r77, %r76, %r75;
	atom.global.min.s32 	%r78, [%rd37], %r77;
	ld.global.u32 	%r79, [%rd29+20];
	mul.wide.s32 	%rd38, %r79, 4;
	add.s64 	%rd39, %rd1, %rd38;
	ld.global.u32 	%r80, [%rd8];
	ld.global.u32 	%r81, [%rd28+20];
	add.s32 	%r82, %r81, %r80;
	atom.global.min.s32 	%r83, [%rd39], %r82;
	ld.global.u32 	%r84, [%rd29+24];
	mul.wide.s32 	%rd40, %r84, 4;
	add.s64 	%rd41, %rd1, %rd40;
	ld.global.u32 	%r85, [%rd8];
	ld.global.u32 	%r86, [%rd28+24];
	add.s32 	%r87, %r86, %r85;
	atom.global.min.s32 	%r88, [%rd41], %r87;
	ld.global.u32 	%r89, [%rd29+28];
	mul.wide.s32 	%rd42, %r89, 4;
	add.s64 	%rd43, %rd1, %rd42;
	ld.global.u32 	%r90, [%rd8];
	ld.global.u32 	%r91, [%rd28+28];
	add.s32 	%r92, %r91, %r90;
	atom.global.min.s32 	%r93, [%rd43], %r92;
	ld.global.u32 	%r94, [%rd29+32];
	mul.wide.s32 	%rd44, %r94, 4;
	add.s64 	%rd45, %rd1, %rd44;
	ld.global.u32 	%r95, [%rd8];
	ld.global.u32 	%r96, [%rd28+32];
	add.s32 	%r97, %r96, %r95;
	atom.global.min.s32 	%r98, [%rd45], %r97;
	ld.global.u32 	%r99, [%rd29+36];
	mul.wide.s32 	%rd46, %r99, 4;
	add.s64 	%rd47, %rd1, %rd46;
	ld.global.u32 	%r100, [%rd8];
	ld.global.u32 	%r101, [%rd28+36];
	add.s32 	%r102, %r101, %r100;
	atom.global.min.s32 	%r103, [%rd47], %r102;
	ld.global.u32 	%r104, [%rd29+40];
	mul.wide.s32 	%rd48, %r104, 4;
	add.s64 	%rd49, %rd1, %rd48;
	ld.global.u32 	%r105, [%rd8];
	ld.global.u32 	%r106, [%rd28+40];
	add.s32 	%r107, %r106, %r105;
	atom.global.min.s32 	%r108, [%rd49], %r107;
	ld.global.u32 	%r109, [%rd29+44];
	mul.wide.s32 	%rd50, %r109, 4;
	add.s64 	%rd51, %rd1, %rd50;
	ld.global.u32 	%r110, [%rd8];
	ld.global.u32 	%r111, [%rd28+44];
	add.s32 	%r112, %r111, %r110;
	atom.global.min.s32 	%r113, [%rd51], %r112;
	ld.global.u32 	%r114, [%rd29+48];
	mul.wide.s32 	%rd52, %r114, 4;
	add.s64 	%rd53, %rd1, %rd52;
	ld.global.u32 	%r115, [%rd8];
	ld.global.u32 	%r116, [%rd28+48];
	add.s32 	%r117, %r116, %r115;
	atom.global.min.s32 	%r118, [%rd53], %r117;
	ld.global.u32 	%r119, [%rd29+52];
	mul.wide.s32 	%rd54, %r119, 4;
	add.s64 	%rd55, %rd1, %rd54;
	ld.global.u32 	%r120, [%rd8];
	ld.global.u32 	%r121, [%rd28+52];
	add.s32 	%r122, %r121, %r120;
	atom.global.min.s32 	%r123, [%rd55], %r122;
	ld.global.u32 	%r124, [%rd29+56];
	mul.wide.s32 	%rd56, %r124, 4;
	add.s64 	%rd57, %rd1, %rd56;
	ld.global.u32 	%r125, [%rd8];
	ld.global.u32 	%r126, [%rd28+56];
	add.s32 	%r127, %r126, %r125;
	atom.global.min.s32 	%r128, [%rd57], %r127;
	ld.global.u32 	%r129, [%rd29+60];
	mul.wide.s32 	%rd58, %r129, 4;
	add.s64 	%rd59, %rd1, %rd58;
	ld.global.u32 	%r130, [%rd8];
	ld.global.u32 	%r131, [%rd28+60];
	add.s32 	%r132, %r131, %r130;
	atom.global.min.s32 	%r133, [%rd59], %r132;
	add.s32 	%r357, %r357, 16;
	ld.global.u32 	%r134, [%rd29+64];
	mul.wide.s32 	%rd60, %r134, 4;
	add.s64 	%rd61, %rd1, %rd60;
	ld.global.u32 	%r135, [%rd8];
	ld.global.u32 	%r136, [%rd28+64];
	add.s32 	%r137, %r136, %r135;
	atom.global.min.s32 	%r138, [%rd61], %r137;
	add.s32 	%r355, %r355, 16;
	setp.ne.s32 	%p5, %r355, 0;
	@%p5 bra 	$L__BB0_5;
$L__BB0_6:
	and.b32  	%r11, %r4, 15;
	setp.eq.s32 	%p6, %r11, 0;
	@%p6 bra 	$L__BB0_15;
	and.b32  	%r12, %r4, 7;
	setp.lt.u32 	%p7, %r11, 8;
	@%p7 bra 	$L__BB0_9;
	mul.wide.s32 	%rd62, %r357, 4;
	add.s64 	%rd63, %rd4, %rd62;
	ld.global.u32 	%r139, [%rd63+4];
	mul.wide.s32 	%rd64, %r139, 4;
	add.s64 	%rd65, %rd1, %rd64;
	ld.global.u32 	%r140, [%rd8];
	add.s64 	%rd66, %rd2, %rd62;
	ld.global.u32 	%r141, [%rd66+4];
	add.s32 	%r142, %r141, %r140;
	atom.global.min.s32 	%r143, [%rd65], %r142;
	ld.global.u32 	%r144, [%rd63+8];
	mul.wide.s32 	%rd67, %r144, 4;
	add.s64 	%rd68, %rd1, %rd67;
	ld.global.u32 	%r145, [%rd8];
	ld.global.u32 	%r146, [%rd66+8];
	add.s32 	%r147, %r146, %r145;
	atom.global.min.s32 	%r148, [%rd68], %r147;
	ld.global.u32 	%r149, [%rd63+12];
	mul.wide.s32 	%rd69, %r149, 4;
	add.s64 	%rd70, %rd1, %rd69;
	ld.global.u32 	%r150, [%rd8];
	ld.global.u32 	%r151, [%rd66+12];
	add.s32 	%r152, %r151, %r150;
	atom.global.min.s32 	%r153, [%rd70], %r152;
	ld.global.u32 	%r154, [%rd63+16];
	mul.wide.s32 	%rd71, %r154, 4;
	add.s64 	%rd72, %rd1, %rd71;
	ld.global.u32 	%r155, [%rd8];
	ld.global.u32 	%r156, [%rd66+16];
	add.s32 	%r157, %r156, %r155;
	atom.global.min.s32 	%r158, [%rd72], %r157;
	ld.global.u32 	%r159, [%rd63+20];
	mul.wide.s32 	%rd73, %r159, 4;
	add.s64 	%rd74, %rd1, %rd73;
	ld.global.u32 	%r160, [%rd8];
	ld.global.u32 	%r161, [%rd66+20];
	add.s32 	%r162, %r161, %r160;
	atom.global.min.s32 	%r163, [%rd74], %r162;
	ld.global.u32 	%r164, [%rd63+24];
	mul.wide.s32 	%rd75, %r164, 4;
	add.s64 	%rd76, %rd1, %rd75;
	ld.global.u32 	%r165, [%rd8];
	ld.global.u32 	%r166, [%rd66+24];
	add.s32 	%r167, %r166, %r165;
	atom.global.min.s32 	%r168, [%rd76], %r167;
	ld.global.u32 	%r169, [%rd63+28];
	mul.wide.s32 	%rd77, %r169, 4;
	add.s64 	%rd78, %rd1, %rd77;
	ld.global.u32 	%r170, [%rd8];
	ld.global.u32 	%r171, [%rd66+28];
	add.s32 	%r172, %r171, %r170;
	atom.global.min.s32 	%r173, [%rd78], %r172;
	add.s32 	%r357, %r357, 8;
	ld.global.u32 	%r174, [%rd63+32];
	mul.wide.s32 	%rd79, %r174, 4;
	add.s64 	%rd80, %rd1, %rd79;
	ld.global.u32 	%r175, [%rd8];
	ld.global.u32 	%r176, [%rd66+32];
	add.s32 	%r177, %r176, %r175;
	atom.global.min.s32 	%r178, [%rd80], %r177;
$L__BB0_9:
	setp.eq.s32 	%p8, %r12, 0;
	@%p8 bra 	$L__BB0_15;
	and.b32  	%r15, %r4, 3;
	setp.lt.u32 	%p9, %r12, 4;
	@%p9 bra 	$L__BB0_12;
	mul.wide.s32 	%rd81, %r357, 4;
	add.s64 	%rd82, %rd4, %rd81;
	ld.global.u32 	%r179, [%rd82+4];
	mul.wide.s32 	%rd83, %r179, 4;
	add.s64 	%rd84, %rd1, %rd83;
	ld.global.u32 	%r180, [%rd8];
	add.s64 	%rd85, %rd2, %rd81;
	ld.global.u32 	%r181, [%rd85+4];
	add.s32 	%r182, %r181, %r180;
	atom.global.min.s32 	%r183, [%rd84], %r182;
	ld.global.u32 	%r184, [%rd82+8];
	mul.wide.s32 	%rd86, %r184, 4;
	add.s64 	%rd87, %rd1, %rd86;
	ld.global.u32 	%r185, [%rd8];
	ld.global.u32 	%r186, [%rd85+8];
	add.s32 	%r187, %r186, %r185;
	atom.global.min.s32 	%r188, [%rd87], %r187;
	ld.global.u32 	%r189, [%rd82+12];
	mul.wide.s32 	%rd88, %r189, 4;
	add.s64 	%rd89, %rd1, %rd88;
	ld.global.u32 	%r190, [%rd8];
	ld.global.u32 	%r191, [%rd85+12];
	add.s32 	%r192, %r191, %r190;
	atom.global.min.s32 	%r193, [%rd89], %r192;
	add.s32 	%r357, %r357, 4;
	ld.global.u32 	%r194, [%rd82+16];
	mul.wide.s32 	%rd90, %r194, 4;
	add.s64 	%rd91, %rd1, %rd90;
	ld.global.u32 	%r195, [%rd8];
	ld.global.u32 	%r196, [%rd85+16];
	add.s32 	%r197, %r196, %r195;
	atom.global.min.s32 	%r198, [%rd91], %r197;
$L__BB0_12:
	setp.eq.s32 	%p10, %r15, 0;
	@%p10 bra 	$L__BB0_15;
	add.s64 	%rd9, %rd4, 4;
	add.s64 	%rd10, %rd2, 4;
	neg.s32 	%r360, %r15;
$L__BB0_14:
	.pragma "nounroll";
	mul.wide.s32 	%rd92, %r357, 4;
	add.s64 	%rd93, %rd9, %rd92;
	add.s32 	%r357, %r357, 1;
	add.s64 	%rd94, %rd10, %rd92;
	ld.global.u32 	%r199, [%rd93];
	mul.wide.s32 	%rd95, %r199, 4;
	add.s64 	%rd96, %rd1, %rd95;
	ld.global.u32 	%r200, [%rd8];
	ld.global.u32 	%r201, [%rd94];
	add.s32 	%r202, %r201, %r200;
	atom.global.min.s32 	%r203, [%rd96], %r202;
	add.s32 	%r360, %r360, 1;
	setp.ne.s32 	%p11, %r360, 0;
	@%p11 bra 	$L__BB0_14;
$L__BB0_15:
	add.s32 	%r204, %r1, 32;
	setp.ge.s32 	%p12, %r204, %r44;
	@%p12 bra 	$L__BB0_30;
	ld.param.u64 	%rd175, [_Z12SSSP_kernel1PiS_S_PbS_S_i_param_3];
	cvt.s64.s32 	%rd97, %r1;
	cvta.to.global.u64 	%rd98, %rd175;
	add.s64 	%rd11, %rd98, %rd97;
	ld.global.u8 	%rs3, [%rd11+32];
	setp.eq.s16 	%p13, %rs3, 0;
	@%p13 bra 	$L__BB0_30;
	mov.b16 	%rs4, 0;
	st.global.u8 	[%rd11+32], %rs4;
	mul.wide.s32 	%rd99, %r1, 4;
	add.s64 	%rd100, %rd5, %rd99;
	ld.global.u32 	%r364, [%rd100+128];
	mul.wide.s32 	%rd101, %r364, 4;
	add.s64 	%rd102, %rd4, %rd101;
	ld.global.u32 	%r24, [%rd102];
	setp.lt.s32 	%p14, %r24, 1;
	@%p14 bra 	$L__BB0_30;
	ld.param.u64 	%rd176, [_Z12SSSP_kernel1PiS_S_PbS_S_i_param_4];
	cvta.to.global.u64 	%rd103, %rd176;
	add.s64 	%rd12, %rd103, %rd99;
	add.s32 	%r205, %r364, 1;
	add.s32 	%r206, %r24, %r364;
	max.s32 	%r207, %r206, %r205;
	sub.s32 	%r25, %r207, %r364;
	sub.s32 	%r208, %r364, %r207;
	setp.gt.u32 	%p15, %r208, -16;
	@%p15 bra 	$L__BB0_21;
	and.b32  	%r209, %r25, -16;
	neg.s32 	%r362, %r209;
$L__BB0_20:
	.pragma "nounroll";
	mul.wide.s32 	%rd105, %r364, 4;
	add.s64 	%rd106, %rd2, %rd105;
	add.s64 	%rd107, %rd4, %rd105;
	ld.global.u32 	%r210, [%rd107+4];
	mul.wide.s32 	%rd108, %r210, 4;
	add.s64 	%rd109, %rd1, %rd108;
	ld.global.u32 	%r211, [%rd12+128];
	ld.global.u32 	%r212, [%rd106+4];
	add.s32 	%r213, %r212, %r211;
	atom.global.min.s32 	%r214, [%rd109], %r213;
	ld.global.u32 	%r215, [%rd107+8];
	mul.wide.s32 	%rd110, %r215, 4;
	add.s64 	%rd111, %rd1, %rd110;
	ld.global.u32 	%r216, [%rd12+128];
	ld.global.u32 	%r217, [%rd106+8];
	add.s32 	%r218, %r217, %r216;
	atom.global.min.s32 	%r219, [%rd111], %r218;
	ld.global.u32 	%r220, [%rd107+12];
	mul.wide.s32 	%rd112, %r220, 4;
	add.s64 	%rd113, %rd1, %rd112;
	ld.global.u32 	%r221, [%rd12+128];
	ld.global.u32 	%r222, [%rd106+12];
	add.s32 	%r223, %r222, %r221;
	atom.global.min.s32 	%r224, [%rd113], %r223;
	ld.global.u32 	%r225, [%rd107+16];
	mul.wide.s32 	%rd114, %r225, 4;
	add.s64 	%rd115, %rd1, %rd114;
	ld.global.u32 	%r226, [%rd12+128];
	ld.global.u32 	%r227, [%rd106+16];
	add.s32 	%r228, %r227, %r226;
	atom.global.min.s32 	%r229, [%rd115], %r228;
	ld.global.u32 	%r230, [%rd107+20];
	mul.wide.s32 	%rd116, %r230, 4;
	add.s64 	%rd117, %rd1, %rd116;
	ld.global.u32 	%r231, [%rd12+128];
	ld.global.u32 	%r232, [%rd106+20];
	add.s32 	%r233, %r232, %r231;
	atom.global.min.s32 	%r234, [%rd117], %r233;
	ld.global.u32 	%r235, [%rd107+24];
	mul.wide.s32 	%rd118, %r235, 4;
	add.s64 	%rd119, %rd1, %rd118;
	ld.global.u32 	%r236, [%rd12+128];
	ld.global.u32 	%r237, [%rd106+24];
	add.s32 	%r238, %r237, %r236;
	atom.global.min.s32 	%r239, [%rd119], %r238;
	ld.global.u32 	%r240, [%rd107+28];
	mul.wide.s32 	%rd120, %r240, 4;
	add.s64 	%rd121, %rd1, %rd120;
	ld.global.u32 	%r241, [%rd12+128];
	ld.global.u32 	%r242, [%rd106+28];
	add.s32 	%r243, %r242, %r241;
	atom.global.min.s32 	%r244, [%rd121], %r243;
	ld.global.u32 	%r245, [%rd107+32];
	mul.wide.s32 	%rd122, %r245, 4;
	add.s64 	%rd123, %rd1, %rd122;
	ld.global.u32 	%r246, [%rd12+128];
	ld.global.u32 	%r247, [%rd106+32];
	add.s32 	%r248, %r247, %r246;
	atom.global.min.s32 	%r249, [%rd123], %r248;
	ld.global.u32 	%r250, [%rd107+36];
	mul.wide.s32 	%rd124, %r250, 4;
	add.s64 	%rd125, %rd1, %rd124;
	ld.global.u32 	%r251, [%rd12+128];
	ld.global.u32 	%r252, [%rd106+36];
	add.s32 	%r253, %r252, %r251;
	atom.global.min.s32 	%r254, [%rd125], %r253;
	ld.global.u32 	%r255, [%rd107+40];
	mul.wide.s32 	%rd126, %r255, 4;
	add.s64 	%rd127, %rd1, %rd126;
	ld.global.u32 	%r256, [%rd12+128];
	ld.global.u32 	%r257, [%rd106+40];
	add.s32 	%r258, %r257, %r256;
	atom.global.min.s32 	%r259, [%rd127], %r258;
	ld.global.u32 	%r260, [%rd107+44];
	mul.wide.s32 	%rd128, %r260, 4;
	add.s64 	%rd129, %rd1, %rd128;
	ld.global.u32 	%r261, [%rd12+128];
	ld.global.u32 	%r262, [%rd106+44];
	add.s32 	%r263, %r262, %r261;
	atom.global.min.s32 	%r264, [%rd129], %r263;
	ld.global.u32 	%r265, [%rd107+48];
	mul.wide.s32 	%rd130, %r265, 4;
	add.s64 	%rd131, %rd1, %rd130;
	ld.global.u32 	%r266, [%rd12+128];
	ld.global.u32 	%r267, [%rd106+48];
	add.s32 	%r268, %r267, %r266;
	atom.global.min.s32 	%r269, [%rd131], %r268;
	ld.global.u32 	%r270, [%rd107+52];
	mul.wide.s32 	%rd132, %r270, 4;
	add.s64 	%rd133, %rd1, %rd132;
	ld.global.u32 	%r271, [%rd12+128];
	ld.global.u32 	%r272, [%rd106+52];
	add.s32 	%r273, %r272, %r271;
	atom.global.min.s32 	%r274, [%rd133], %r273;
	ld.global.u32 	%r275, [%rd107+56];
	mul.wide.s32 	%rd134, %r275, 4;
	add.s64 	%rd135, %rd1, %rd134;
	ld.global.u32 	%r276, [%rd12+128];
	ld.global.u32 	%r277, [%rd106+56];
	add.s32 	%r278, %r277, %r276;
	atom.global.min.s32 	%r279, [%rd135], %r278;
	ld.global.u32 	%r280, [%rd107+60];
	mul.wide.s32 	%rd136, %r280, 4;
	add.s64 	%rd137, %rd1, %rd136;
	ld.global.u32 	%r281, [%rd12+128];
	ld.global.u32 	%r282, [%rd106+60];
	add.s32 	%r283, %r282, %r281;
	atom.global.min.s32 	%r284, [%rd137], %r283;
	add.s32 	%r364, %r364, 16;
	ld.global.u32 	%r285, [%rd107+64];
	mul.wide.s32 	%rd138, %r285, 4;
	add.s64 	%rd139, %rd1, %rd138;
	ld.global.u32 	%r286, [%rd12+128];
	ld.global.u32 	%r287, [%rd106+64];
	add.s32 	%r288, %r287, %r286;
	atom.global.min.s32 	%r289, [%rd139], %r288;
	add.s32 	%r362, %r362, 16;
	setp.ne.s32 	%p16, %r362, 0;
	@%p16 bra 	$L__BB0_20;
$L__BB0_21:
	and.b32  	%r32, %r25, 15;
	setp.eq.s32 	%p17, %r32, 0;
	@%p17 bra 	$L__BB0_30;
	and.b32  	%r33, %r25, 7;
	setp.lt.u32 	%p18, %r32, 8;
	@%p18 bra 	$L__BB0_24;
	mul.wide.s32 	%rd140, %r364, 4;
	add.s64 	%rd141, %rd4, %rd140;
	ld.global.u32 	%r290, [%rd141+4];
	mul.wide.s32 	%rd142, %r290, 4;
	add.s64 	%rd143, %rd1, %rd142;
	ld.global.u32 	%r291, [%rd12+128];
	add.s64 	%rd144, %rd2, %rd140;
	ld.global.u32 	%r292, [%rd144+4];
	add.s32 	%r293, %r292, %r291;
	atom.global.min.s32 	%r294, [%rd143], %r293;
	ld.global.u32 	%r295, [%rd141+8];
	mul.wide.s32 	%rd145, %r295, 4;
	add.s64 	%rd146, %rd1, %rd145;
	ld.global.u32 	%r296, [%rd12+128];
	ld.global.u32 	%r297, [%rd144+8];
	add.s32 	%r298, %r297, %r296;
	atom.global.min.s32 	%r299, [%rd146], %r298;
	ld.global.u32 	%r300, [%rd141+12];
	mul.wide.s32 	%rd147, %r300, 4;
	add.s64 	%rd148, %rd1, %rd147;
	ld.global.u32 	%r301, [%rd12+128];
	ld.global.u32 	%r302, [%rd144+12];
	add.s32 	%r303, %r302, %r301;
	atom.global.min.s32 	%r304, [%rd148], %r303;
	ld.global.u32 	%r305, [%rd141+16];
	mul.wide.s32 	%rd149, %r305, 4;
	add.s64 	%rd150, %rd1, %rd149;
	ld.global.u32 	%r306, [%rd12+128];
	ld.global.u32 	%r307, [%rd144+16];
	add.s32 	%r308, %r307, %r306;
	atom.global.min.s32 	%r309, [%rd150], %r308;
	ld.global.u32 	%r310, [%rd141+20];
	mul.wide.s32 	%rd151, %r310, 4;
	add.s64 	%rd152, %rd1, %rd151;
	ld.global.u32 	%r311, [%rd12+128];
	ld.global.u32 	%r312, [%rd144+20];
	add.s32 	%r313, %r312, %r311;
	atom.global.min.s32 	%r314, [%rd152], %r313;
	ld.global.u32 	%r315, [%rd141+24];
	mul.wide.s32 	%rd153, %r315, 4;
	add.s64 	%rd154, %rd1, %rd153;
	ld.global.u32 	%r316, [%rd12+128];
	ld.global.u32 	%r317, [%rd144+24];
	add.s32 	%r318, %r317, %r316;
	atom.global.min.s32 	%r319, [%rd154], %r318;
	ld.global.u32 	%r320, [%rd141+28];
	mul.wide.s32 	%rd155, %r320, 4;
	add.s64 	%rd156, %rd1, %rd155;
	ld.global.u32 	%r321, [%rd12+128];
	ld.global.u32 	%r322, [%rd144+28];
	add.s32 	%r323, %r322, %r321;
	atom.global.min.s32 	%r324, [%rd156], %r323;
	add.s32 	%r364, %r364, 8;
	ld.global.u32 	%r325, [%rd141+32];
	mul.wide.s32 	%rd157, %r325, 4;
	add.s64 	%rd158, %rd1, %rd157;
	ld.global.u32 	%r326, [%rd12+128];
	ld.global.u32 	%r327, [%rd144+32];
	add.s32 	%r328, %r327, %r326;
	atom.global.min.s32 	%r329, [%rd158], %r328;
$L__BB0_24:
	setp.eq.s32 	%p19, %r33, 0;
	@%p19 bra 	$L__BB0_30;
	and.b32  	%r36, %r25, 3;
	setp.lt.u32 	%p20, %r33, 4;
	@%p20 bra 	$L__BB0_27;
	mul.wide.s32 	%rd159, %r364, 4;
	add.s64 	%rd160, %rd4, %rd159;
	ld.global.u32 	%r330, [%rd160+4];
	mul.wide.s32 	%rd161, %r330, 4;
	add.s64 	%rd162, %rd1, %rd161;
	ld.global.u32 	%r331, [%rd12+128];
	add.s64 	%rd163, %rd2, %rd159;
	ld.global.u32 	%r332, [%rd163+4];
	add.s32 	%r333, %r332, %r331;
	atom.global.min.s32 	%r334, [%rd162], %r333;
	ld.global.u32 	%r335, [%rd160+8];
	mul.wide.s32 	%rd164, %r335, 4;
	add.s64 	%rd165, %rd1, %rd164;
	ld.global.u32 	%r336, [%rd12+128];
	ld.global.u32 	%r337, [%rd163+8];
	add.s32 	%r338, %r337, %r336;
	atom.global.min.s32 	%r339, [%rd165], %r338;
	ld.global.u32 	%r340, [%rd160+12];
	mul.wide.s32 	%rd166, %r340, 4;
	add.s64 	%rd167, %rd1, %rd166;
	ld.global.u32 	%r341, [%rd12+128];
	ld.global.u32 	%r342, [%rd163+12];
	add.s32 	%r343, %r342, %r341;
	atom.global.min.s32 	%r344, [%rd167], %r343;
	add.s32 	%r364, %r364, 4;
	ld.global.u32 	%r345, [%rd160+16];
	mul.wide.s32 	%rd168, %r345, 4;
	add.s64 	%rd169, %rd1, %rd168;
	ld.global.u32 	%r346, [%rd12+128];
	ld.global.u32 	%r347, [%rd163+16];
	add.s32 	%r348, %r347, %r346;
	atom.global.min.s32 	%r349, [%rd169], %r348;
$L__BB0_27:
	setp.eq.s32 	%p21, %r36, 0;
	@%p21 bra 	$L__BB0_30;
	add.s64 	%rd13, %rd4, 4;
	add.s64 	%rd14, %rd2, 4;
	neg.s32 	%r367, %r36;
$L__BB0_29:
	.pragma "nounroll";
	mul.wide.s32 	%rd170, %r364, 4;
	add.s64 	%rd171, %rd13, %rd170;
	add.s32 	%r364, %r364, 1;
	add.s64 	%rd172, %rd14, %rd170;
	ld.global.u32 	%r350, [%rd171];
	mul.wide.s32 	%rd173, %r350, 4;
	add.s64 	%rd174, %rd1, %rd173;
	ld.global.u32 	%r351, [%rd12+128];
	ld.global.u32 	%r352, [%rd172];
	add.s32 	%r353, %r352, %r351;
	atom.global.min.s32 	%r354, [%rd174], %r353;
	add.s32 	%r367, %r367, 1;
	setp.ne.s32 	%p22, %r367, 0;
	@%p22 bra 	$L__BB0_29;
$L__BB0_30:
	ret;

}
	// .globl	_Z12SSSP_kernel2PbPiS0_S_i
.visible .entry _Z12SSSP_kernel2PbPiS0_S_i(
	.param .u64 .ptr .align 1 _Z12SSSP_kernel2PbPiS0_S_i_param_0,
	.param .u64 .ptr .align 1 _Z12SSSP_kernel2PbPiS0_S_i_param_1,
	.param .u64 .ptr .align 1 _Z12SSSP_kernel2PbPiS0_S_i_param_2,
	.param .u64 .ptr .align 1 _Z12SSSP_kernel2PbPiS0_S_i_param_3,
	.param .u32 _Z12SSSP_kernel2PbPiS0_S_i_param_4
)
{
	.reg .pred 	%p<5>;
	.reg .b16 	%rs<3>;
	.reg .b32 	%r<23>;
	.reg .b64 	%rd<19>;

	ld.param.u64 	%rd9, [_Z12SSSP_kernel2PbPiS0_S_i_param_0];
	ld.param.u64 	%rd10, [_Z12SSSP_kernel2PbPiS0_S_i_param_1];
	ld.param.u64 	%rd11, [_Z12SSSP_kernel2PbPiS0_S_i_param_2];
	ld.param.u64 	%rd12, [_Z12SSSP_kernel2PbPiS0_S_i_param_3];
	ld.param.u32 	%r10, [_Z12SSSP_kernel2PbPiS0_S_i_param_4];
	cvta.to.global.u64 	%rd1, %rd12;
	cvta.to.global.u64 	%rd2, %rd9;
	cvta.to.global.u64 	%rd3, %rd11;
	cvta.to.global.u64 	%rd4, %rd10;
	mov.u32 	%r11, %tid.x;
	shl.b32 	%r12, %r11, 1;
	and.b32  	%r13, %r12, 1984;
	and.b32  	%r14, %r11, 31;
	or.b32  	%r15, %r13, %r14;
	mov.u32 	%r16, %ctaid.x;
	mov.u32 	%r17, %ntid.x;
	mul.lo.s32 	%r18, %r16, %r17;
	shl.b32 	%r19, %r18, 1;
	add.s32 	%r1, %r15, %r19;
	setp.ge.s32 	%p1, %r1, %r10;
	@%p1 bra 	$L__BB1_4;
	mul.wide.s32 	%rd13, %r1, 4;
	add.s64 	%rd5, %rd4, %rd13;
	ld.global.u32 	%r21, [%rd5];
	add.s64 	%rd6, %rd3, %rd13;
	ld.global.u32 	%r3, [%rd6];
	setp.le.s32 	%p2, %r21, %r3;
	@%p2 bra 	$L__BB1_3;
	cvt.s64.s32 	%rd14, %r1;
	st.global.u32 	[%rd5], %r3;
	add.s64 	%rd15, %rd2, %rd14;
	mov.b16 	%rs1, 1;
	st.global.u8 	[%rd15], %rs1;
	st.global.u8 	[%rd1], %rs1;
	ld.global.u32 	%r21, [%rd5];
$L__BB1_3:
	st.global.u32 	[%rd6], %r21;
$L__BB1_4:
	add.s32 	%r20, %r1, 32;
	setp.ge.s32 	%p3, %r20, %r10;
	@%p3 bra 	$L__BB1_8;
	mul.wide.s32 	%rd16, %r1, 4;
	add.s64 	%rd7, %rd4, %rd16;
	ld.global.u32 	%r22, [%rd7+128];
	add.s64 	%rd8, %rd3, %rd16;
	ld.global.u32 	%r7, [%rd8+128];
	setp.le.s32 	%p4, %r22, %r7;
	@%p4 bra 	$L__BB1_7;
	cvt.s64.s32 	%rd17, %r1;
	st.global.u32 	[%rd7+128], %r7;
	add.s64 	%rd18, %rd2, %rd17;
	mov.b16 	%rs2, 1;
	st.global.u8 	[%rd18+32], %rs2;
	st.global.u8 	[%rd1], %rs2;
	ld.global.u32 	%r22, [%rd7+128];
$L__BB1_7:
	st.global.u32 	[%rd8+128], %r22;
$L__BB1_8:
	ret;

}


// ===== COMPILED SASS (sm_100) =====

	.target	sm_100

	.elftype	@"ET_EXEC"


//--------------------- .note.nv.tkinfo           --------------------------
	.section	.note.nv.tkinfo,"",@"SHT_NOTE"
	.sectionflags	@"SHF_NOTE_NV_TKINFO"
	.tkinfo
        /*0018*/ 	.word	0x00000002
        /*0030*/ 	.string	""
        /*0030*/ 	.string	"ptxas"
        /*0030*/ 	.string	"Cuda compilation tools, release 13.0, V13.0.88"
        /*0030*/ 	.string	"Build cuda_13.0.r13.0/compiler.36424714_0"
        /*0030*/ 	.string	"-arch sm_100 -m 64 "



//--------------------- .note.nv.cuinfo           --------------------------
	.section	.note.nv.cuinfo,"",@"SHT_NOTE"
	.sectionflags	@"SHF_NOTE_NV_CUINFO"
        /*0018*/ 	.short	0x0002
        /*001a*/ 	.short	0x0064
        /*001c*/ 	.short	0x0082
	.zero		2


//--------------------- .nv.info                  --------------------------
	.section	.nv.info,"",@"SHT_CUDA_INFO"
	.align	4


	//----- nvinfo : EIATTR_REGCOUNT
	.align		4
        /*0000*/ 	.byte	0x04, 0x2f
        /*0002*/ 	.short	(.L_1 - .L_0)
	.align		4
.L_0:
        /*0004*/ 	.word	index@(_Z12SSSP_kernel1PiS_S_PbS_S_i)
        /*0008*/ 	.word	0x0000001e


	//----- nvinfo : EIATTR_FRAME_SIZE
	.align		4
.L_1:
        /*000c*/ 	.byte	0x04, 0x11
        /*000e*/ 	.short	(.L_3 - .L_2)
	.align		4
.L_2:
        /*0010*/ 	.word	index@(_Z12SSSP_kernel1PiS_S_PbS_S_i)
        /*0014*/ 	.word	0x00000000


	//----- nvinfo : EIATTR_REGCOUNT
	.align		4
.L_3:
        /*0018*/ 	.byte	0x04, 0x2f
        /*001a*/ 	.short	(.L_5 - .L_4)
	.align		4
.L_4:
        /*001c*/ 	.word	index@(_Z12SSSP_kernel2PbPiS0_S_i)
        /*0020*/ 	.word	0x0000000f


	//----- nvinfo : EIATTR_FRAME_SIZE
	.align		4
.L_5:
        /*0024*/ 	.byte	0x04, 0x11
        /*0026*/ 	.short	(.L_7 - .L_6)
	.align		4
.L_6:
        /*0028*/ 	.word	index@(_Z12SSSP_kernel2PbPiS0_S_i)
        /*002c*/ 	.word	0x00000000


	//----- nvinfo : EIATTR_MIN_STACK_SIZE
	.align		4
.L_7:
        /*0030*/ 	.byte	0x04, 0x12
        /*0032*/ 	.short	(.L_9 - .L_8)
	.align		4
.L_8:
        /*0034*/ 	.word	index@(_Z12SSSP_kernel2PbPiS0_S_i)
        /*0038*/ 	.word	0x00000000


	//----- nvinfo : EIATTR_MIN_STACK_SIZE
	.align		4
.L_9:
        /*003c*/ 	.byte	0x04, 0x12
        /*003e*/ 	.short	(.L_11 - .L_10)
	.align		4
.L_10:
        /*0040*/ 	.word	index@(_Z12SSSP_kernel1PiS_S_PbS_S_i)
        /*0044*/ 	.word	0x00000000
.L_11:


//--------------------- .nv.compat                --------------------------
	.section	.nv.compat,"",@"SHT_CUDA_COMPAT_INFO"
	.align	4
        /*0000*/ 	.byte	0x02, 0x09, 0x00, 0x00, 0x02, 0x02, 0x01, 0x00, 0x02, 0x05, 0x05, 0x00, 0x03, 0x07, 0x01, 0x01
        /*0010*/ 	.byte	0x02, 0x03, 0x00, 0x00, 0x02, 0x06, 0x01, 0x00, 0x04, 0x0b, 0x08, 0x00, 0x09, 0x00, 0x00, 0x00
        /*0020*/ 	.byte	0x00, 0x00, 0x00, 0x00


//--------------------- .nv.info._Z12SSSP_kernel2PbPiS0_S_i --------------------------
	.section	.nv.info._Z12SSSP_kernel2PbPiS0_S_i,"",@"SHT_CUDA_INFO"
	.sectionflags	@""
	.align	4


	//----- nvinfo : EIATTR_CUDA_API_VERSION
	.align		4
        /*0000*/ 	.byte	0x04, 0x37
        /*0002*/ 	.short	(.L_13 - .L_12)
.L_12:
        /*0004*/ 	.word	0x00000082


	//----- nvinfo : EIATTR_KPARAM_INFO
	.align		4
.L_13:
        /*0008*/ 	.byte	0x04, 0x17
        /*000a*/ 	.short	(.L_15 - .L_14)
.L_14:
        /*000c*/ 	.word	0x00000000
        /*0010*/ 	.short	0x0004
        /*0012*/ 	.short	0x0020
        /*0014*/ 	.byte	0x00, 0xf0, 0x11, 0x00


	//----- nvinfo : EIATTR_KPARAM_INFO
	.align		4
.L_15:
        /*0018*/ 	.byte	0x04, 0x17
        /*001a*/ 	.short	(.L_17 - .L_16)
.L_16:
        /*001c*/ 	.word	0x00000000
        /*0020*/ 	.short	0x0003
        /*0022*/ 	.short	0x0018
        /*0024*/ 	.byte	0x00, 0xf5, 0x21, 0x00


	//----- nvinfo : EIATTR_KPARAM_INFO
	.align		4
.L_17:
        /*0028*/ 	.byte	0x04, 0x17
        /*002a*/ 	.short	(.L_19 - .L_18)
.L_18:
        /*002c*/ 	.word	0x00000000
        /*0030*/ 	.short	0x0002
        /*0032*/ 	.short	0x0010
        /*0034*/ 	.byte	0x00, 0xf5, 0x21, 0x00


	//----- nvinfo : EIATTR_KPARAM_INFO
	.align		4
.L_19:
        /*0038*/ 	.byte	0x04, 0x17
        /*003a*/ 	.short	(.L_21 - .L_20)
.L_20:
        /*003c*/ 	.word	0x00000000
        /*0040*/ 	.short	0x0001
        /*0042*/ 	.short	0x0008
        /*0044*/ 	.byte	0x00, 0xf5, 0x21, 0x00


	//----- nvinfo : EIATTR_KPARAM_INFO
	.align		4
.L_21:
        /*0048*/ 	.byte	0x04, 0x17
        /*004a*/ 	.short	(.L_23 - .L_22)
.L_22:
        /*004c*/ 	.word	0x00000000
        /*0050*/ 	.short	0x0000
        /*0052*/ 	.short	0x0000
        /*0054*/ 	.byte	0x00, 0xf5, 0x21, 0x00


	//----- nvinfo : EIATTR_SPARSE_MMA_MASK
	.align		4
.L_23:
        /*0058*/ 	.byte	0x03, 0x50
        /*005a*/ 	.short	0x0000


	//----- nvinfo : EIATTR_MAXREG_COUNT
	.align		4
        /*005c*/ 	.byte	0x03, 0x1b
        /*005e*/ 	.short	0x00ff


	//----- nvinfo : EIATTR_MERCURY_ISA_VERSION
	.align		4
        /*0060*/ 	.byte	0x03, 0x5f
        /*0062*/ 	.short	0x0101


	//----- nvinfo : EIATTR_VRC_CTA_INIT_COUNT
	.align		4
        /*0064*/ 	.byte	0x02, 0x4a
	.zero		1
	.zero		1


	//----- nvinfo : EIATTR_EXIT_INSTR_OFFSETS
	.align		4
        /*0068*/ 	.byte	0x04, 0x1c
        /*006a*/ 	.short	(.L_25 - .L_24)


	//   ....[0]....
.L_24:
        /*006c*/ 	.word	0x00000250


	//   ....[1]....
        /*0070*/ 	.word	0x000003b0


	//----- nvinfo : EIATTR_CRS_STACK_SIZE
	.align		4
.L_25:
        /*0074*/ 	.byte	0x04, 0x1e
        /*0076*/ 	.short	(.L_27 - .L_26)
.L_26:
        /*0078*/ 	.word	0x00000000


	//----- nvinfo : EIATTR_CBANK_PARAM_SIZE
	.align		4
.L_27:
        /*007c*/ 	.byte	0x03, 0x19
        /*007e*/ 	.short	0x0024


	//----- nvinfo : EIATTR_PARAM_CBANK
	.align		4
        /*0080*/ 	.byte	0x04, 0x0a
        /*0082*/ 	.short	(.L_29 - .L_28)
	.align		4
.L_28:
        /*0084*/ 	.word	index@(.nv.constant0._Z12SSSP_kernel2PbPiS0_S_i)
        /*0088*/ 	.short	0x0380
        /*008a*/ 	.short	0x0024


	//----- nvinfo : EIATTR_SW_WAR
	.align		4
.L_29:
        /*008c*/ 	.byte	0x04, 0x36
        /*008e*/ 	.short	(.L_31 - .L_30)
.L_30:
        /*0090*/ 	.word	0x00000008
.L_31:


//--------------------- .nv.info._Z12SSSP_kernel1PiS_S_PbS_S_i --------------------------
	.section	.nv.info._Z12SSSP_kernel1PiS_S_PbS_S_i,"",@"SHT_CUDA_INFO"
	.sectionflags	@""
	.align	4


	//----- nvinfo : EIATTR_CUDA_API_VERSION
	.align		4
        /*0000*/ 	.byte	0x04, 0x37
        /*0002*/ 	.short	(.L_33 - .L_32)
.L_32:
        /*0004*/ 	.word	0x00000082


	//----- nvinfo : EIATTR_KPARAM_INFO
	.align		4
.L_33:
        /*0008*/ 	.byte	0x04, 0x17
        /*000a*/ 	.short	(.L_35 - .L_34)
.L_34:
        /*000c*/ 	.word	0x00000000
        /*0010*/ 	.short	0x0006
        /*0012*/ 	.short	0x0030
        /*0014*/ 	.byte	0x00, 0xf0, 0x11, 0x00


	//----- nvinfo : EIATTR_KPARAM_INFO
	.align		4
.L_35:
        /*0018*/ 	.byte	0x04, 0x17
        /*001a*/ 	.short	(.L_37 - .L_36)
.L_36:
        /*001c*/ 	.word	0x00000000
        /*0020*/ 	.short	0x0005
        /*0022*/ 	.short	0x0028
        /*0024*/ 	.byte	0x00, 0xf5, 0x21, 0x00


	//----- nvinfo : EIATTR_KPARAM_INFO
	.align		4
.L_37:
        /*0028*/ 	.byte	0x04, 0x17
        /*002a*/ 	.short	(.L_39 - .L_38)
.L_38:
        /*002c*/ 	.word	0x00000000
        /*0030*/ 	.short	0x0004
        /*0032*/ 	.short	0x0020
        /*0034*/ 	.byte	0x00, 0xf5, 0x21, 0x00


	//----- nvinfo : EIATTR_KPARAM_INFO
	.align		4
.L_39:
        /*0038*/ 	.byte	0x04, 0x17
        /*003a*/ 	.short	(.L_41 - .L_40)
.L_40:
        /*003c*/ 	.word	0x00000000
        /*0040*/ 	.short	0x0003
        /*0042*/ 	.short	0x0018
        /*0044*/ 	.byte	0x00, 0xf5, 0x21, 0x00


	//----- nvinfo : EIATTR_KPARAM_INFO
	.align		4
.L_41:
        /*0048*/ 	.byte	0x04, 0x17
        /*004a*/ 	.short	(.L_43 - .L_42)
.L_42:
        /*004c*/ 	.word	0x00000000
        /*0050*/ 	.short	0x0002
        /*0052*/ 	.short	0x0010
        /*0054*/ 	.byte	0x00, 0xf5, 0x21, 0x00


	//----- nvinfo : EIATTR_KPARAM_INFO
	.align		4
.L_43:
        /*0058*/ 	.byte	0x04, 0x17
        /*005a*/ 	.short	(.L_45 - .L_44)
.L_44:
        /*005c*/ 	.word	0x00000000
        /*0060*/ 	.short	0x0001
        /*0062*/ 	.short	0x0008
        /*0064*/ 	.byte	0x00, 0xf5, 0x21, 0x00


	//----- nvinfo : EIATTR_KPARAM_INFO
	.align		4
.L_45:
        /*0068*/ 	.byte	0x04, 0x17
        /*006a*/ 	.short	(.L_47 - .L_46)
.L_46:
        /*006c*/ 	.word	0x00000000
        /*0070*/ 	.short	0x0000
        /*0072*/ 	.short	0x0000
        /*0074*/ 	.byte	0x00, 0xf5, 0x21, 0x00


	//----- nvinfo : EIATTR_SPARSE_MMA_MASK
	.align		4
.L_47:
        /*0078*/ 	.byte	0x03, 0x50
        /*007a*/ 	.short	0x0000


	//----- nvinfo : EIATTR_MAXREG_COUNT
	.align		4
        /*007c*/ 	.byte	0x03, 0x1b
        /*007e*/ 	.short	0x00ff


	//----- nvinfo : EIATTR_MERCURY_ISA_VERSION
	.align		4
        /*0080*/ 	.byte	0x03, 0x5f
        /*0082*/ 	.short	0x0101


	//----- nvinfo : EIATTR_VRC_CTA_INIT_COUNT
	.align		4
        /*0084*/ 	.byte	0x02, 0x4a
	.zero		1
	.zero		1


	//----- nvinfo : EIATTR_EXIT_INSTR_OFFSETS
	.align		4
        /*0088*/ 	.byte	0x04, 0x1c
        /*008a*/ 	.short	(.L_49 - .L_48)


	//   ....[0]....
.L_48:
        /*008c*/ 	.word	0x000010a0


	//   ....[1]....
        /*0090*/ 	.word	0x00001100


	//   ....[2]....
        /*0094*/ 	.word	0x00001190


	//   ....[3]....
        /*0098*/ 	.word	0x00001900


	//   ....[4]....
        /*009c*/ 	.word	0x00001cc0


	//   ....[5]....
        /*00a0*/ 	.word	0x00001f00


	//   ....[6]....
        /*00a4*/ 	.word	0x00002090


	//----- nvinfo : EIATTR_CRS_STACK_SIZE
	.align		4
.L_49:
        /*00a8*/ 	.byte	0x04, 0x1e
        /*00aa*/ 	.short	(.L_51 - .L_50)
.L_50:
        /*00ac*/ 	.word	0x00000000


	//----- nvinfo : EIATTR_CBANK_PARAM_SIZE
	.align		4
.L_51:
        /*00b0*/ 	.byte	0x03, 0x19
        /*00b2*/ 	.short	0x0034


	//----- nvinfo : EIATTR_PARAM_CBANK
	.align		4
        /*00b4*/ 	.byte	0x04, 0x0a
        /*00b6*/ 	.short	(.L_53 - .L_52)
	.align		4
.L_52:
        /*00b8*/ 	.word	index@(.nv.constant0._Z12SSSP_kernel1PiS_S_PbS_S_i)
        /*00bc*/ 	.short	0x0380
        /*00be*/ 	.short	0x0034


	//----- nvinfo : EIATTR_SW_WAR
	.align		4
.L_53:
        /*00c0*/ 	.byte	0x04, 0x36
        /*00c2*/ 	.short	(.L_55 - .L_54)
.L_54:
        /*00c4*/ 	.word	0x00000008
.L_55:


//--------------------- .nv.callgraph             --------------------------
	.section	.nv.callgraph,"",@"SHT_CUDA_CALLGRAPH"
	.align	4
	.sectionentsize	8
	.align		4
        /*0000*/ 	.word	0x00000000
	.align		4
        /*0004*/ 	.word	0xffffffff
	.align		4
        /*0008*/ 	.word	0x00000000
	.align		4
        /*000c*/ 	.word	0xfffffffe
	.align		4
        /*0010*/ 	.word	0x00000000
	.align		4
        /*0014*/ 	.word	0xfffffffd
	.align		4
        /*0018*/ 	.word	0x00000000
	.align		4
        /*001c*/ 	.word	0xfffffffc


//--------------------- .text._Z12SSSP_kernel2PbPiS0_S_i --------------------------
	.section	.text._Z12SSSP_kernel2PbPiS0_S_i,"ax",@progbits
	.align	128
        .global         _Z12SSSP_kernel2PbPiS0_S_i
        .type           _Z12SSSP_kernel2PbPiS0_S_i,@function
        .size           _Z12SSSP_kernel2PbPiS0_S_i,(.L_x_26 - _Z12SSSP_kernel2PbPiS0_S_i)
        .other          _Z12SSSP_kernel2PbPiS0_S_i,@"STO_CUDA_ENTRY STV_DEFAULT"
_Z12SSSP_kernel2PbPiS0_S_i:
.text._Z12SSSP_kernel2PbPiS0_S_i:
[----:B------:R-:W-:Y:S01]  /*0000*/  LDC R1, c[0x0][0x37c] ;  /* 0x0000df00ff017b82 */ /* 0x000fe20000000800 */
[----:B------:R-:W0:Y:S07]  /*0010*/  S2R R5, SR_TID.X ;  /* 0x0000000000057919 */ /* 0x000e2e0000002100 */
[----:B------:R-:W1:Y:S01]  /*0020*/  S2UR UR4, SR_CTAID.X ;  /* 0x00000000000479c3 */ /* 0x000e620000002500 */
[----:B------:R-:W2:Y:S01]  /*0030*/  LDCU UR6, c[0x0][0x3a0] ;  /* 0x00007400ff0677ac */ /* 0x000ea20008000800 */
[----:B------:R-:W-:Y:S06]  /*0040*/  BSSY.RECONVERGENT B0, `(.L_x_0) ;  /* 0x000001e000007945 */ /* 0x000fec0003800200 */
[----:B------:R-:W1:Y:S01]  /*0050*/  LDC R3, c[0x0][0x360] ;  /* 0x0000d800ff037b82 */ /* 0x000e620000000800 */
[----:B0-----:R-:W-:-:S02]  /*0060*/  IMAD.SHL.U32 R0, R5, 0x2, RZ ;  /* 0x0000000205007824 */ /* 0x001fc400078e00ff */
[----:B-1----:R-:W-:Y:S01]  /*0070*/  IMAD R3, R3, UR4, RZ ;  /* 0x0000000403037c24 */ /* 0x002fe2000f8e02ff */
[----:B------:R-:W0:Y:S02]  /*0080*/  LDCU.64 UR4, c[0x0][0x358] ;  /* 0x00006b00ff0477ac */ /* 0x000e240008000a00 */
[----:B------:R-:W-:-:S04]  /*0090*/  LOP3.LUT R0, R0, 0x7c0, RZ, 0xc0, !PT ;  /* 0x000007c000007812 */ /* 0x000fc800078ec0ff */
[----:B------:R-:W-:-:S05]  /*00a0*/  LOP3.LUT R0, R0, 0x1f, R5, 0xf8, !PT ;  /* 0x0000001f00007812 */ /* 0x000fca00078ef805 */
[----:B------:R-:W-:-:S05]  /*00b0*/  IMAD R0, R3, 0x2, R0 ;  /* 0x0000000203007824 */ /* 0x000fca00078e0200 */
[----:B--2---:R-:W-:-:S13]  /*00c0*/  ISETP.GE.AND P0, PT, R0, UR6, PT ;  /* 0x0000000600007c0c */ /* 0x004fda000bf06270 */
[----:B0-----:R-:W-:Y:S05]  /*00d0*/  @P0 BRA `(.L_x_1) ;  /* 0x0000000000500947 */ /* 0x001fea0003800000 */
[----:B------:R-:W0:Y:S08]  /*00e0*/  LDC.64 R2, c[0x0][0x388] ;  /* 0x0000e200ff027b82 */ /* 0x000e300000000a00 */
[----:B------:R-:W1:Y:S01]  /*00f0*/  LDC.64 R4, c[0x0][0x390] ;  /* 0x0000e400ff047b82 */ /* 0x000e620000000a00 */
[----:B0-----:R-:W-:-:S05]  /*0100*/  IMAD.WIDE R2, R0, 0x4, R2 ;  /* 0x0000000400027825 */ /* 0x001fca00078e0202 */
[----:B------:R-:W2:Y:S01]  /*0110*/  LDG.E R10, desc[UR4][R2.64] ;  /* 0x00000004020a7981 */ /* 0x000ea2000c1e1900 */
[----:B-1----:R-:W-:-:S05]  /*0120*/  IMAD.WIDE R4, R0, 0x4, R4 ;  /* 0x0000000400047825 */ /* 0x002fca00078e0204 */
[----:B------:R-:W2:Y:S01]  /*0130*/  LDG.E R11, desc[UR4][R4.64] ;  /* 0x00000004040b7981 */ /* 0x000ea2000c1e1900 */
[----:B------:R-:W-:Y:S01]  /*0140*/  BSSY.RECONVERGENT B1, `(.L_x_2) ;  /* 0x000000c000017945 */ /* 0x000fe20003800200 */
[----:B--2---:R-:W-:-:S13]  /*0150*/  ISETP.GT.AND P0, PT, R10, R11, PT ;  /* 0x0000000b0a00720c */ /* 0x004fda0003f04270 */
[----:B------:R-:W-:Y:S05]  /*0160*/  @!P0 BRA `(.L_x_3) ;  /* 0x0000000000248947 */ /* 0x000fea0003800000 */
[----:B------:R-:W0:Y:S01]  /*0170*/  LDCU.64 UR8, c[0x0][0x380] ;  /* 0x00007000ff0877ac */ /* 0x000e220008000a00 */
[----:B------:R-:W1:Y:S01]  /*0180*/  LDC.64 R6, c[0x0][0x398] ;  /* 0x0000e600ff067b82 */ /* 0x000e620000000a00 */
[----:B------:R-:W-:Y:S01]  /*0190*/  IMAD.MOV.U32 R12, RZ, RZ, 0x1 ;  /* 0x00000001ff0c7424 */ /* 0x000fe200078e00ff */
[----:B------:R2:W-:Y:S01]  /*01a0*/  STG.E desc[UR4][R2.64], R11 ;  /* 0x0000000b02007986 */ /* 0x0005e2000c101904 */
[----:B0-----:R-:W-:-:S04]  /*01b0*/  IADD3 R8, P0, PT, R0, UR8, RZ ;  /* 0x0000000800087c10 */ /* 0x001fc8000ff1e0ff */
[----:B------:R-:W-:-:S05]  /*01c0*/  LEA.HI.X.SX32 R9, R0, UR9, 0x1, P0 ;  /* 0x0000000900097c11 */ /* 0x000fca00080f0eff */
[----:B------:R2:W-:Y:S04]  /*01d0*/  STG.E.U8 desc[UR4][R8.64], R12 ;  /* 0x0000000c08007986 */ /* 0x0005e8000c101104 */
[----:B-1----:R2:W-:Y:S04]  /*01e0*/  STG.E.U8 desc[UR4][R6.64], R12 ;  /* 0x0000000c06007986 */ /* 0x0025e8000c101104 */
[----:B------:R2:W5:Y:S02]  /*01f0*/  LDG.E R10, desc[UR4][R2.64] ;  /* 0x00000004020a7981 */ /* 0x000564000c1e1900 */
.L_x_3:
[----:B------:R-:W-:Y:S05]  /*0200*/  BSYNC.RECONVERGENT B1 ;  /* 0x0000000000017941 */ /* 0x000fea0003800200 */
.L_x_2:
[----:B-----5:R0:W-:Y:S02]  /*0210*/  STG.E desc[UR4][R4.64], R10 ;  /* 0x0000000a04007986 */ /* 0x0201e4000c101904 */
.L_x_1:
[----:B------:R-:W-:Y:S05]  /*0220*/  BSYNC.RECONVERGENT B0 ;  /* 0x0000000000007941 */ /* 0x000fea0003800200 */
.L_x_0:
[----:B--2---:R-:W-:-:S05]  /*0230*/  VIADD R2, R0, 0x20 ;  /* 0x0000002000027836 */ /* 0x004fca0000000000 */
[----:B------:R-:W-:-:S13]  /*0240*/  ISETP.GE.AND P0, PT, R2, UR6, PT ;  /* 0x0000000602007c0c */ /* 0x000fda000bf06270 */
[----:B------:R-:W-:Y:S05]  /*0250*/  @P0 EXIT ;  /* 0x000000000000094d */ /* 0x000fea0003800000 */
[----:B------:R-:W1:Y:S08]  /*0260*/  LDC.64 R2, c[0x0][0x388] ;  /* 0x0000e200ff027b82 */ /* 0x000e700000000a00 */
[----:B0-----:R-:W0:Y:S01]  /*0270*/  LDC.64 R4, c[0x0][0x390] ;  /* 0x0000e400ff047b82 */ /* 0x001e220000000a00 */
[----:B-1----:R-:W-:-:S05]  /*0280*/  IMAD.WIDE R2, R0, 0x4, R2 ;  /* 0x0000000400027825 */ /* 0x002fca00078e0202 */
[----:B------:R-:W2:Y:S01]  /*0290*/  LDG.E R10, desc[UR4][R2.64+0x80] ;  /* 0x00008004020a7981 */ /* 0x000ea2000c1e1900 */
[----:B0-----:R-:W-:-:S05]  /*02a0*/  IMAD.WIDE R4, R0, 0x4, R4 ;  /* 0x0000000400047825 */ /* 0x001fca00078e0204 */
        /* <DEDUP_REMOVED lines=9> */
[----:B------:R-:W-:Y:S02]  /*0340*/  LEA.HI.X.SX32 R7, R0, UR7, 0x1, P0 ;  /* 0x0000000700077c11 */ /* 0x000fe400080f0eff */
[----:B------:R-:W-:-:S05]  /*0350*/  PRMT R0, R10, 0x7610, R0 ;  /* 0x000076100a007816 */ /* 0x000fca0000000000 */
[----:B------:R2:W-:Y:S04]  /*0360*/  STG.E.U8 desc[UR4][R6.64+0x20], R0 ;  /* 0x0000200006007986 */ /* 0x0005e8000c101104 */
[----:B-1----:R2:W-:Y:S04]  /*0370*/  STG.E.U8 desc[UR4][R8.64], R0 ;  /* 0x0000000008007986 */ /* 0x0025e8000c101104 */
[----:B------:R2:W5:Y:S02]  /*0380*/  LDG.E R10, desc[UR4][R2.64+0x80] ;  /* 0x00008004020a7981 */ /* 0x000564000c1e1900 */
.L_x_5:
[----:B------:R-:W-:Y:S05]  /*0390*/  BSYNC.RECONVERGENT B0 ;  /* 0x0000000000007941 */ /* 0x000fea0003800200 */
.L_x_4:
[----:B-----5:R-:W-:Y:S01]  /*03a0*/  STG.E desc[UR4][R4.64+0x80], R10 ;  /* 0x0000800a04007986 */ /* 0x020fe2000c101904 */
[----:B------:R-:W-:Y:S05]  /*03b0*/  EXIT ;  /* 0x000000000000794d */ /* 0x000fea0003800000 */
.L_x_6:
[----:B------:R-:W-:-:S00]  /*03c0*/  BRA `(.L_x_6) ;  /* 0xfffffffc00fc7947 */ /* 0x000fc0000383ffff */
[----:B------:R-:W-:-:S00]  /*03d0*/  NOP ;  /* 0x0000000000007918 */ /* 0x000fc00000000000 */
        /* <DEDUP_REMOVED lines=10> */
.L_x_26:


//--------------------- .text._Z12SSSP_kernel1PiS_S_PbS_S_i --------------------------
	.section	.text._Z12SSSP_kernel1PiS_S_PbS_S_i,"ax",@progbits
	.align	128
        .global         _Z12SSSP_kernel1PiS_S_PbS_S_i
        .type           _Z12SSSP_kernel1PiS_S_PbS_S_i,@function
        .size           _Z12SSSP_kernel1PiS_S_PbS_S_i,(.L_x_27 - _Z12SSSP_kernel1PiS_S_PbS_S_i)
        .other          _Z12SSSP_kernel1PiS_S_PbS_S_i,@"STO_CUDA_ENTRY STV_DEFAULT"
_Z12SSSP_kernel1PiS_S_PbS_S_i:
.text._Z12SSSP_kernel1PiS_S_PbS_S_i:
[----:B------:R-:W-:Y:S01]  /*0000*/  LDC R1, c[0x0][0x37c] ;  /* 0x0000df00ff017b82 */ /* 0x000fe20000000800 */
[----:B------:R-:W0:Y:S07]  /*0010*/  S2R R5, SR_TID.X ;  /* 0x0000000000057919 */ /* 0x000e2e0000002100 */
[----:B------:R-:W1:Y:S01]  /*0020*/  S2UR UR4, SR_CTAID.X ;  /* 0x00000000000479c3 */ /* 0x000e620000002500 */
[----:B------:R-:W2:Y:S01]  /*0030*/  LDCU UR5, c[0x0][0x3b0] ;  /* 0x00007600ff0577ac */ /* 0x000ea20008000800 */
[----:B------:R-:W-:Y:S01]  /*0040*/  BSSY.RECONVERGENT B0, `(.L_x_7) ;  /* 0x0000103000007945 */ /* 0x000fe20003800200 */
[----:B------:R-:W3:Y:S05]  /*0050*/  LDCU.64 UR8, c[0x0][0x358] ;  /* 0x00006b00ff0877ac */ /* 0x000eea0008000a00 */
[----:B------:R-:W1:Y:S01]  /*0060*/  LDC R3, c[0x0][0x360] ;  /* 0x0000d800ff037b82 */ /* 0x000e620000000800 */
[----:B0-----:R-:W-:Y:S01]  /*0070*/  SHF.L.U32 R0, R5, 0x1, RZ ;  /* 0x0000000105007819 */ /* 0x001fe200000006ff */
[----:B-1----:R-:W-:-:S03]  /*0080*/  IMAD R3, R3, UR4, RZ ;  /* 0x0000000403037c24 */ /* 0x002fc6000f8e02ff */
[----:B------:R-:W-:-:S04]  /*0090*/  LOP3.LUT R0, R0, 0x7c0, RZ, 0xc0, !PT ;  /* 0x000007c000007812 */ /* 0x000fc800078ec0ff */
[----:B------:R-:W-:-:S04]  /*00a0*/  LOP3.LUT R0, R0, 0x1f, R5, 0xf8, !PT ;  /* 0x0000001f00007812 */ /* 0x000fc800078ef805 */
[----:B------:R-:W-:-:S04]  /*00b0*/  LEA R0, R3, R0, 0x1 ;  /* 0x0000000003007211 */ /* 0x000fc800078e08ff */
[----:B--2---:R-:W-:-:S13]  /*00c0*/  ISETP.GE.AND P0, PT, R0, UR5, PT ;  /* 0x0000000500007c0c */ /* 0x004fda000bf06270 */
[----:B---3--:R-:W-:Y:S05]  /*00d0*/  @P0 BRA `(.L_x_8) ;  /* 0x0000000c00e40947 */ /* 0x008fea0003800000 */
[----:B------:R-:W0:Y:S02]  /*00e0*/  LDCU.64 UR6, c[0x0][0x398] ;  /* 0x00007300ff0677ac */ /* 0x000e240008000a00 */
[----:B0-----:R-:W-:-:S04]  /*00f0*/  IADD3 R2, P0, PT, R0, UR6, RZ ;  /* 0x0000000600027c10 */ /* 0x001fc8000ff1e0ff */
[----:B------:R-:W-:-:S05]  /*0100*/  LEA.HI.X.SX32 R3, R0, UR7, 0x1, P0 ;  /* 0x0000000700037c11 */ /* 0x000fca00080f0eff */
[----:B------:R-:W2:Y:S02]  /*0110*/  LDG.E.U8 R4, desc[UR8][R2.64] ;  /* 0x0000000802047981 */ /* 0x000ea4000c1e1100 */
[----:B--2---:R-:W-:-:S13]  /*0120*/  ISETP.NE.AND P0, PT, R4, RZ, PT ;  /* 0x000000ff0400720c */ /* 0x004fda0003f05270 */
[----:B------:R-:W-:Y:S05]  /*0130*/  @!P0 BRA `(.L_x_8) ;  /* 0x0000000c00cc8947 */ /* 0x000fea0003800000 */
[----:B------:R-:W0:Y:S01]  /*0140*/  LDC.64 R4, c[0x0][0x380] ;  /* 0x0000e000ff047b82 */ /* 0x000e220000000a00 */
[----:B------:R1:W-:Y:S07]  /*0150*/  STG.E.U8 desc[UR8][R2.64], RZ ;  /* 0x000000ff02007986 */ /* 0x0003ee000c101108 */
[----:B------:R-:W2:Y:S01]  /*0160*/  LDC.64 R6, c[0x0][0x388] ;  /* 0x0000e200ff067b82 */ /* 0x000ea20000000a00 */
[----:B0-----:R-:W-:-:S06]  /*0170*/  IMAD.WIDE R4, R0, 0x4, R4 ;  /* 0x0000000400047825 */ /* 0x001fcc00078e0204 */
[----:B------:R-:W2:Y:S02]  /*0180*/  LDG.E R4, desc[UR8][R4.64] ;  /* 0x0000000804047981 */ /* 0x000ea4000c1e1900 */
[----:B--2---:R-:W-:-:S06]  /*0190*/  IMAD.WIDE R8, R4, 0x4, R6 ;  /* 0x0000000404087825 */ /* 0x004fcc00078e0206 */
[----:B------:R-:W2:Y:S02]  /*01a0*/  LDG.E R9, desc[UR8][R8.64] ;  /* 0x0000000808097981 */ /* 0x000ea4000c1e1900 */
[----:B--2---:R-:W-:-:S13]  /*01b0*/  ISETP.GE.AND P0, PT, R9, 0x1, PT ;  /* 0x000000010900780c */ /* 0x004fda0003f06270 */
[----:B-1----:R-:W-:Y:S05]  /*01c0*/  @!P0 BRA `(.L_x_8) ;  /* 0x0000000c00a88947 */ /* 0x002fea0003800000 */
[----:B------:R-:W-:Y:S01]  /*01d0*/  VIADD R5, R4, 0x1 ;  /* 0x0000000104057836 */ /* 0x000fe20000000000 */
[----:B------:R-:W0:Y:S01]  /*01e0*/  LDC.64 R2, c[0x0][0x3a0] ;  /* 0x0000e800ff027b82 */ /* 0x000e220000000a00 */
[----:B------:R-:W-:Y:S03]  /*01f0*/  BSSY.RECONVERGENT B1, `(.L_x_9) ;  /* 0x0000072000017945 */ /* 0x000fe60003800200 */
[----:B------:R-:W-:-:S04]  /*0200*/  VIADDMNMX R5, R9, R4, R5, !PT ;  /* 0x0000000409057246 */ /* 0x000fc80007800105 */
[CC--:B------:R-:W-:Y:S02]  /*0210*/  IADD3 R8, PT, PT, R4.reuse, -R5.reuse, RZ ;  /* 0x8000000504087210 */ /* 0x0c0fe40007ffe0ff */
[----:B------:R-:W-:Y:S02]  /*0220*/  IADD3 R5, PT, PT, -R4, R5, RZ ;  /* 0x0000000504057210 */ /* 0x000fe40007ffe1ff */
[----:B------:R-:W-:Y:S02]  /*0230*/  ISETP.GT.U32.AND P1, PT, R8, -0x10, PT ;  /* 0xfffffff00800780c */ /* 0x000fe40003f24070 */
[----:B------:R-:W-:Y:S01]  /*0240*/  LOP3.LUT P0, R15, R5, 0xf, RZ, 0xc0, !PT ;  /* 0x0000000f050f7812 */ /* 0x000fe2000780c0ff */
[----:B0-----:R-:W-:-:S10]  /*0250*/  IMAD.WIDE R2, R0, 0x4, R2 ;  /* 0x0000000400027825 */ /* 0x001fd400078e0202 */
[----:B------:R-:W-:Y:S05]  /*0260*/  @P1 BRA `(.L_x_10) ;  /* 0x0000000400a81947 */ /* 0x000fea0003800000 */
[----:B------:R-:W-:-:S05]  /*0270*/  LOP3.LUT R14, R5, 0xfffffff0, RZ, 0xc0, !PT ;  /* 0xfffffff0050e7812 */ /* 0x000fca00078ec0ff */
[----:B------:R-:W-:-:S07]  /*0280*/  IMAD.MOV R14, RZ, RZ, -R14 ;  /* 0x000000ffff0e7224 */ /* 0x000fce00078e0a0e */
.L_x_11:
[----:B------:R-:W0:Y:S01]  /*0290*/  LDC.64 R8, c[0x0][0x390] ;  /* 0x0000e400ff087b82 */ /* 0x000e220000000a00 */
[C---:B------:R-:W-:Y:S01]  /*02a0*/  IMAD.WIDE R12, R4.reuse, 0x4, R6 ;  /* 0x00000004040c7825 */ /* 0x040fe200078e0206 */
[----:B-1----:R-:W2:Y:S04]  /*02b0*/  LDG.E R18, desc[UR8][R2.64] ;  /* 0x0000000802127981 */ /* 0x002ea8000c1e1900 */
[----:B------:R-:W3:Y:S02]  /*02c0*/  LDG.E R17, desc[UR8][R12.64+0x4] ;  /* 0x000004080c117981 */ /* 0x000ee4000c1e1900 */
[----:B------:R-:W3:Y:S01]  /*02d0*/  LDC.64 R10, c[0x0][0x3a8] ;  /* 0x0000ea00ff0a7b82 */ /* 0x000ee20000000a00 */
[----:B0-----:R-:W-:-:S05]  /*02e0*/  IMAD.WIDE R8, R4, 0x4, R8 ;  /* 0x0000000404087825 */ /* 0x001fca00078e0208 */
[----:B------:R-:W2:Y:S01]  /*02f0*/  LDG.E R19, desc[UR8][R8.64+0x4] ;  /* 0x0000040808137981 */ /* 0x000ea2000c1e1900 */
[----:B---3--:R-:W-:Y:S01]  /*0300*/  IMAD.WIDE R16, R17, 0x4, R10 ;  /* 0x0000000411107825 */ /* 0x008fe200078e020a */
[----:B--2---:R-:W-:-:S05]  /*0310*/  IADD3 R21, PT, PT, R18, R19, RZ ;  /* 0x0000001312157210 */ /* 0x004fca0007ffe0ff */
[----:B------:R0:W-:Y:S04]  /*0320*/  REDG.E.MIN.S32.STRONG.GPU desc[UR8][R16.64], R21 ;  /* 0x000000151000798e */ /* 0x0001e8000c92e308 */
[----:B------:R-:W2:Y:S04]  /*0330*/  LDG.E R18, desc[UR8][R2.64] ;  /* 0x0000000802127981 */ /* 0x000ea8000c1e1900 */
[----:B------:R-:W2:Y:S04]  /*0340*/  LDG.E R23, desc[UR8][R8.64+0x8] ;  /* 0x0000080808177981 */ /* 0x000ea8000c1e1900 */
[----:B------:R-:W3:Y:S01]  /*0350*/  LDG.E R19, desc[UR8][R12.64+0x8] ;  /* 0x000008080c137981 */ /* 0x000ee2000c1e1900 */
[----:B--2---:R-:W-:Y:S01]  /*0360*/  IADD3 R23, PT, PT, R18, R23, RZ ;  /* 0x0000001712177210 */ /* 0x004fe20007ffe0ff */
[----:B---3--:R-:W-:-:S05]  /*0370*/  IMAD.WIDE R18, R19, 0x4, R10 ;  /* 0x0000000413127825 */ /* 0x008fca00078e020a */
[----:B------:R1:W-:Y:S04]  /*0380*/  REDG.E.MIN.S32.STRONG.GPU desc[UR8][R18.64], R23 ;  /* 0x000000171200798e */ /* 0x0003e8000c92e308 */
[----:B------:R-:W2:Y:S04]  /*0390*/  LDG.E R20, desc[UR8][R2.64] ;  /* 0x0000000802147981 */ /* 0x000ea8000c1e1900 */
[----:B------:R-:W2:Y:S04]  /*03a0*/  LDG.E R27, desc[UR8][R8.64+0xc] ;  /* 0x00000c08081b7981 */ /* 0x000ea8000c1e1900 */
[----:B------:R-:W0:Y:S01]  /*03b0*/  LDG.E R25, desc[UR8][R12.64+0xc] ;  /* 0x00000c080c197981 */ /* 0x000e22000c1e1900 */
[----:B--2---:R-:W-:-:S02]  /*03c0*/  IMAD.IADD R27, R20, 0x1, R27 ;  /* 0x00000001141b7824 */ /* 0x004fc400078e021b */
[----:B0-----:R-:W-:-:S05]  /*03d0*/  IMAD.WIDE R16, R25, 0x4, R10 ;  /* 0x0000000419107825 */ /* 0x001fca00078e020a */
[----:B------:R0:W-:Y:S04]  /*03e0*/  REDG.E.MIN.S32.STRONG.GPU desc[UR8][R16.64], R27 ;  /* 0x0000001b1000798e */ /* 0x0001e8000c92e308 */
[----:B------:R-:W2:Y:S04]  /*03f0*/  LDG.E R20, desc[UR8][R2.64] ;  /* 0x0000000802147981 */ /* 0x000ea8000c1e1900 */
[----:B------:R-:W2:Y:S04]  /*0400*/  LDG.E R25, desc[UR8][R8.64+0x10] ;  /* 0x0000100808197981 */ /* 0x000ea8000c1e1900 */
[----:B------:R-:W1:Y:S01]  /*0410*/  LDG.E R21, desc[UR8][R12.64+0x10] ;  /* 0x000010080c157981 */ /* 0x000e62000c1e1900 */
[----:B--2---:R-:W-:Y:S01]  /*0420*/  IADD3 R25, PT, PT, R20, R25, RZ ;  /* 0x0000001914197210 */ /* 0x004fe20007ffe0ff */
[----:B-1----:R-:W-:-:S05]  /*0430*/  IMAD.WIDE R18, R21, 0x4, R10 ;  /* 0x0000000415127825 */ /* 0x002fca00078e020a */
[----:B------:R1:W-:Y:S04]  /*0440*/  REDG.E.MIN.S32.STRONG.GPU desc[UR8][R18.64], R25 ;  /* 0x000000191200798e */ /* 0x0003e8000c92e308 */
[----:B------:R-:W2:Y:S04]  /*0450*/  LDG.E R20, desc[UR8][R2.64] ;  /* 0x0000000802147981 */ /* 0x000ea8000c1e1900 */
[----:B------:R-:W2:Y:S04]  /*0460*/  LDG.E R23, desc[UR8][R8.64+0x14] ;  /* 0x0000140808177981 */ /* 0x000ea8000c1e1900 */
[----:B------:R-:W0:Y:S01]  /*0470*/  LDG.E R21, desc[UR8][R12.64+0x14] ;  /* 0x000014080c157981 */ /* 0x000e22000c1e1900 */
[----:B--2---:R-:W-:Y:S01]  /*0480*/  IADD3 R23, PT, PT, R20, R23, RZ ;  /* 0x0000001714177210 */ /* 0x004fe20007ffe0ff */
[----:B0-----:R-:W-:-:S05]  /*0490*/  IMAD.WIDE R16, R21, 0x4, R10 ;  /* 0x0000000415107825 */ /* 0x001fca00078e020a */
[----:B------:R0:W-:Y:S04]  /*04a0*/  REDG.E.MIN.S32.STRONG.GPU desc[UR8][R16.64], R23 ;  /* 0x000000171000798e */ /* 0x0001e8000c92e308 */
[----:B------:R-:W2:Y:S04]  /*04b0*/  LDG.E R20, desc[UR8][R2.64] ;  /* 0x0000000802147981 */ /* 0x000ea8000c1e1900 */
[----:B------:R-:W2:Y:S04]  /*04c0*/  LDG.E R27, desc[UR8][R8.64+0x18] ;  /* 0x00001808081b7981 */ /* 0x000ea8000c1e1900 */
[----:B------:R-:W1:Y:S01]  /*04d0*/  LDG.E R21, desc[UR8][R12.64+0x18] ;  /* 0x000018080c157981 */ /* 0x000e62000c1e1900 */
[----:B--2---:R-:W-:-:S02]  /*04e0*/  IMAD.IADD R27, R20, 0x1, R27 ;  /* 0x00000001141b7824 */ /* 0x004fc400078e021b */
        /* <DEDUP_REMOVED lines=53> */
[----:B------:R-:W-:Y:S01]  /*0840*/  VIADD R14, R14, 0x10 ;  /* 0x000000100e0e7836 */ /* 0x000fe20000000000 */
[----:B--2---:R-:W-:Y:S01]  /*0850*/  IADD3 R27, PT, PT, R20, R27, RZ ;  /* 0x0000001b141b7210 */ /* 0x004fe20007ffe0ff */
[----:B0-----:R-:W-:-:S05]  /*0860*/  IMAD.WIDE R16, R21, 0x4, R10 ;  /* 0x0000000415107825 */ /* 0x001fca00078e020a */
[----:B------:R1:W-:Y:S04]  /*0870*/  REDG.E.MIN.S32.STRONG.GPU desc[UR8][R16.64], R27 ;  /* 0x0000001b1000798e */ /* 0x0003e8000c92e308 */
[----:B------:R-:W2:Y:S04]  /*0880*/  LDG.E R21, desc[UR8][R12.64+0x40] ;  /* 0x000040080c157981 */ /* 0x000ea8000c1e1900 */
[----:B------:R-:W3:Y:S04]  /*0890*/  LDG.E R25, desc[UR8][R8.64+0x40] ;  /* 0x0000400808197981 */ /* 0x000ee8000c1e1900 */
[----:B------:R-:W3:Y:S01]  /*08a0*/  LDG.E R20, desc[UR8][R2.64] ;  /* 0x0000000802147981 */ /* 0x000ee2000c1e1900 */
[----:B------:R-:W-:-:S02]  /*08b0*/  ISETP.NE.AND P1, PT, R14, RZ, PT ;  /* 0x000000ff0e00720c */ /* 0x000fc40003f25270 */
[----:B------:R-:W-:Y:S01]  /*08c0*/  IADD3 R4, PT, PT, R4, 0x10, RZ ;  /* 0x0000001004047810 */ /* 0x000fe20007ffe0ff */
[----:B--2---:R-:W-:Y:S01]  /*08d0*/  IMAD.WIDE R10, R21, 0x4, R10 ;  /* 0x00000004150a7825 */ /* 0x004fe200078e020a */
[----:B---3--:R-:W-:-:S05]  /*08e0*/  IADD3 R25, PT, PT, R20, R25, RZ ;  /* 0x0000001914197210 */ /* 0x008fca0007ffe0ff */
[----:B------:R1:W-:Y:S04]  /*08f0*/  REDG.E.MIN.S32.STRONG.GPU desc[UR8][R10.64], R25 ;  /* 0x000000190a00798e */ /* 0x0003e8000c92e308 */
[----:B------:R-:W-:Y:S05]  /*0900*/  @P1 BRA `(.L_x_11) ;  /* 0xfffffff800601947 */ /* 0x000fea000383ffff */
.L_x_10:
[----:B------:R-:W-:Y:S05]  /*0910*/  BSYNC.RECONVERGENT B1 ;  /* 0x0000000000017941 */ /* 0x000fea0003800200 */
.L_x_9:
[----:B------:R-:W-:Y:S05]  /*0920*/  @!P0 BRA `(.L_x_8) ;  /* 0x0000000400d08947 */ /* 0x000fea0003800000 */
[----:B------:R-:W-:Y:S01]  /*0930*/  ISETP.GE.U32.AND P0, PT, R15, 0x8, PT ;  /* 0x000000080f00780c */ /* 0x000fe20003f06070 */
[----:B------:R-:W-:Y:S01]  /*0940*/  BSSY.RECONVERGENT B1, `(.L_x_12) ;  /* 0x0000039000017945 */ /* 0x000fe20003800200 */
[----:B-1----:R-:W-:-:S04]  /*0950*/  LOP3.LUT R18, R5, 0x7, RZ, 0xc0, !PT ;  /* 0x0000000705127812 */ /* 0x002fc800078ec0ff */
[----:B------:R-:W-:-:S07]  /*0960*/  ISETP.NE.AND P1, PT, R18, RZ, PT ;  /* 0x000000ff1200720c */ /* 0x000fce0003f25270 */
[----:B------:R-:W-:Y:S06]  /*0970*/  @!P0 BRA `(.L_x_13) ;  /* 0x0000000000d48947 */ /* 0x000fec0003800000 */
[----:B------:R-:W0:Y:S01]  /*0980*/  LDC.64 R10, c[0x0][0x390] ;  /* 0x0000e400ff0a7b82 */ /* 0x000e220000000a00 */
[C---:B------:R-:W-:Y:S01]  /*0990*/  IMAD.WIDE R8, R4.reuse, 0x4, R6 ;  /* 0x0000000404087825 */ /* 0x040fe200078e0206 */
[----:B------:R-:W2:Y:S04]  /*09a0*/  LDG.E R16, desc[UR8][R2.64] ;  /* 0x0000000802107981 */ /* 0x000ea8000c1e1900 */
        /* <DEDUP_REMOVED lines=44> */
[----:B------:R-:W3:Y:S04]  /*0c70*/  LDG.E R21, desc[UR8][R10.64+0x20] ;  /* 0x000020080a157981 */ /* 0x000ee8000c1e1900 */
[----:B------:R-:W3:Y:S01]  /*0c80*/  LDG.E R20, desc[UR8][R2.64] ;  /* 0x0000000802147981 */ /* 0x000ee2000c1e1900 */
[----:B--2---:R-:W-:Y:S01]  /*0c90*/  IMAD.WIDE R12, R19, 0x4, R12 ;  /* 0x00000004130c7825 */ /* 0x004fe200078e020c */
[----:B---3--:R-:W-:-:S05]  /*0ca0*/  IADD3 R21, PT, PT, R20, R21, RZ ;  /* 0x0000001514157210 */ /* 0x008fca0007ffe0ff */
[----:B------:R1:W-:Y:S01]  /*0cb0*/  REDG.E.MIN.S32.STRONG.GPU desc[UR8][R12.64], R21 ;  /* 0x000000150c00798e */ /* 0x0003e2000c92e308 */
[----:B------:R-:W-:-:S07]  /*0cc0*/  IADD3 R4, PT, PT, R4, 0x8, RZ ;  /* 0x0000000804047810 */ /* 0x000fce0007ffe0ff */
.L_x_13:
[----:B------:R-:W-:Y:S05]  /*0cd0*/  BSYNC.RECONVERGENT B1 ;  /* 0x0000000000017941 */ /* 0x000fea0003800200 */
.L_x_12:
[----:B------:R-:W-:Y:S05]  /*0ce0*/  @!P1 BRA `(.L_x_8) ;  /* 0x0000000000e09947 */ /* 0x000fea0003800000 */
[----:B------:R-:W-:Y:S01]  /*0cf0*/  ISETP.GE.U32.AND P0, PT, R18, 0x4, PT ;  /* 0x000000041200780c */ /* 0x000fe20003f06070 */
[----:B------:R-:W-:Y:S01]  /*0d00*/  BSSY.RECONVERGENT B1, `(.L_x_14) ;  /* 0x0000021000017945 */ /* 0x000fe20003800200 */
[----:B------:R-:W-:-:S04]  /*0d10*/  LOP3.LUT R5, R5, 0x3, RZ, 0xc0, !PT ;  /* 0x0000000305057812 */ /* 0x000fc800078ec0ff */
[----:B------:R-:W-:-:S07]  /*0d20*/  ISETP.NE.AND P1, PT, R5, RZ, PT ;  /* 0x000000ff0500720c */ /* 0x000fce0003f25270 */
[----:B------:R-:W-:Y:S06]  /*0d30*/  @!P0 BRA `(.L_x_15) ;  /* 0x0000000000748947 */ /* 0x000fec0003800000 */
        /* <DEDUP_REMOVED lines=13> */
[----:B--2---:R-:W-:-:S02]  /*0e10*/  IMAD.IADD R19, R14, 0x1, R19 ;  /* 0x000000010e137824 */ /* 0x004fc400078e0213 */
[----:B---3--:R-:W-:-:S05]  /*0e20*/  IMAD.WIDE R14, R15, 0x4, R10 ;  /* 0x000000040f0e7825 */ /* 0x008fca00078e020a */
[----:B------:R2:W-:Y:S04]  /*0e30*/  REDG.E.MIN.S32.STRONG.GPU desc[UR8][R14.64], R19 ;  /* 0x000000130e00798e */ /* 0x0005e8000c92e308 */
[----:B------:R-:W3:Y:S04]  /*0e40*/  LDG.E R16, desc[UR8][R2.64] ;  /* 0x0000000802107981 */ /* 0x000ee8000c1e1900 */
[----:B------:R-:W3:Y:S04]  /*0e50*/  LDG.E R23, desc[UR8][R8.64+0xc] ;  /* 0x00000c0808177981 */ /* 0x000ee8000c1e1900 */
[----:B------:R-:W0:Y:S01]  /*0e60*/  LDG.E R21, desc[UR8][R6.64+0xc] ;  /* 0x00000c0806157981 */ /* 0x000e22000c1e1900 */
[----:B---3--:R-:W-:Y:S01]  /*0e70*/  IADD3 R23, PT, PT, R16, R23, RZ ;  /* 0x0000001710177210 */ /* 0x008fe20007ffe0ff */
[----:B0-----:R-:W-:-:S05]  /*0e80*/  IMAD.WIDE R12, R21, 0x4, R10 ;  /* 0x00000004150c7825 */ /* 0x001fca00078e020a */
[----:B------:R2:W-:Y:S04]  /*0e90*/  REDG.E.MIN.S32.STRONG.GPU desc[UR8][R12.64], R23 ;  /* 0x000000170c00798e */ /* 0x0005e8000c92e308 */
[----:B------:R-:W3:Y:S04]  /*0ea0*/  LDG.E R17, desc[UR8][R6.64+0x10] ;  /* 0x0000100806117981 */ /* 0x000ee8000c1e1900 */
[----:B------:R-:W4:Y:S04]  /*0eb0*/  LDG.E R21, desc[UR8][R8.64+0x10] ;  /* 0x0000100808157981 */ /* 0x000f28000c1e1900 */
[----:B------:R-:W4:Y:S01]  /*0ec0*/  LDG.E R16, desc[UR8][R2.64] ;  /* 0x0000000802107981 */ /* 0x000f22000c1e1900 */
[----:B---3--:R-:W-:Y:S01]  /*0ed0*/  IMAD.WIDE R10, R17, 0x4, R10 ;  /* 0x00000004110a7825 */ /* 0x008fe200078e020a */
[----:B----4-:R-:W-:-:S05]  /*0ee0*/  IADD3 R21, PT, PT, R16, R21, RZ ;  /* 0x0000001510157210 */ /* 0x010fca0007ffe0ff */
[----:B------:R2:W-:Y:S01]  /*0ef0*/  REDG.E.MIN.S32.STRONG.GPU desc[UR8][R10.64], R21 ;  /* 0x000000150a00798e */ /* 0x0005e2000c92e308 */
[----:B------:R-:W-:-:S07]  /*0f00*/  IADD3 R4, PT, PT, R4, 0x4, RZ ;  /* 0x0000000404047810 */ /* 0x000fce0007ffe0ff */
.L_x_15:
[----:B------:R-:W-:Y:S05]  /*0f10*/  BSYNC.RECONVERGENT B1 ;  /* 0x0000000000017941 */ /* 0x000fea0003800200 */
.L_x_14:
[----:B------:R-:W-:Y:S05]  /*0f20*/  @!P1 BRA `(.L_x_8) ;  /* 0x0000000000509947 */ /* 0x000fea0003800000 */
[----:B------:R-:W0:Y:S01]  /*0f30*/  LDC.64 R8, c[0x0][0x388] ;  /* 0x0000e200ff087b82 */ /* 0x000e220000000a00 */
[----:B------:R-:W-:-:S07]  /*0f40*/  IADD3 R5, PT, PT, -R5, RZ, RZ ;  /* 0x000000ff05057210 */ /* 0x000fce0007ffe1ff */
[----:B--2---:R-:W2:Y:S08]  /*0f50*/  LDC.64 R10, c[0x0][0x390] ;  /* 0x0000e400ff0a7b82 */ /* 0x004eb00000000a00 */
[----:B------:R-:W3:Y:S01]  /*0f60*/  LDC.64 R6, c[0x0][0x3a8] ;  /* 0x0000ea00ff067b82 */ /* 0x000ee20000000a00 */
[----:B0-----:R-:W-:-:S05]  /*0f70*/  IADD3 R8, P0, PT, R8, 0x4, RZ ;  /* 0x0000000408087810 */ /* 0x001fca0007f1e0ff */
[----:B------:R-:W-:Y:S01]  /*0f80*/  IMAD.X R9, RZ, RZ, R9, P0 ;  /* 0x000000ffff097224 */ /* 0x000fe200000e0609 */
[----:B--2---:R-:W-:-:S04]  /*0f90*/  IADD3 R10, P1, PT, R10, 0x4, RZ ;  /* 0x000000040a0a7810 */ /* 0x004fc80007f3e0ff */
[----:B------:R-:W-:-:S09]  /*0fa0*/  IADD3.X R11, PT, PT, RZ, R11, RZ, P1, !PT ;  /* 0x0000000bff0b7210 */ /* 0x000fd20000ffe4ff */
.L_x_16:
[C---:B-1----:R-:W-:Y:S01]  /*0fb0*/  IMAD.WIDE R14, R4.reuse, 0x4, R10 ;  /* 0x00000004040e7825 */ /* 0x042fe200078e020a */
[----:B0-----:R-:W2:Y:S03]  /*0fc0*/  LDG.E R16, desc[UR8][R2.64] ;  /* 0x0000000802107981 */ /* 0x001ea6000c1e1900 */
[----:B------:R-:W-:Y:S02]  /*0fd0*/  IMAD.WIDE R12, R4, 0x4, R8 ;  /* 0x00000004040c7825 */ /* 0x000fe400078e0208 */
[----:B------:R-:W2:Y:S04]  /*0fe0*/  LDG.E R15, desc[UR8][R14.64] ;  /* 0x000000080e0f7981 */ /* 0x000ea8000c1e1900 */
[----:B------:R-:W3:Y:S01]  /*0ff0*/  LDG.E R13, desc[UR8][R12.64] ;  /* 0x000000080c0d7981 */ /* 0x000ee2000c1e1900 */
[----:B------:R-:W-:-:S05]  /*1000*/  VIADD R5, R5, 0x1 ;  /* 0x0000000105057836 */ /* 0x000fca0000000000 */
[----:B------:R-:W-:Y:S02]  /*1010*/  ISETP.NE.AND P0, PT, R5, RZ, PT ;  /* 0x000000ff0500720c */ /* 0x000fe40003f05270 */
[----:B------:R-:W-:Y:S02]  /*1020*/  IADD3 R4, PT, PT, R4, 0x1, RZ ;  /* 0x0000000104047810 */ /* 0x000fe40007ffe0ff */
[----:B--2---:R-:W-:Y:S01]  /*1030*/  IADD3 R19, PT, PT, R16, R15, RZ ;  /* 0x0000000f10137210 */ /* 0x004fe20007ffe0ff */
[----:B---3--:R-:W-:-:S05]  /*1040*/  IMAD.WIDE R16, R13, 0x4, R6 ;  /* 0x000000040d107825 */ /* 0x008fca00078e0206 */
[----:B------:R0:W-:Y:S03]  /*1050*/  REDG.E.MIN.S32.STRONG.GPU desc[UR8][R16.64], R19 ;  /* 0x000000131000798e */ /* 0x0001e6000c92e308 */
[----:B------:R-:W-:Y:S05]  /*1060*/  @P0 BRA `(.L_x_16) ;  /* 0xfffffffc00d00947 */ /* 0x000fea000383ffff */
.L_x_8:
[----:B------:R-:W-:Y:S05]  /*1070*/  BSYNC.RECONVERGENT B0 ;  /* 0x0000000000007941 */ /* 0x000fea0003800200 */
.L_x_7:
[----:B------:R-:W-:-:S04]  /*1080*/  IADD3 R2, PT, PT, R0, 0x20, RZ ;  /* 0x0000002000027810 */ /* 0x000fc80007ffe0ff */
[----:B------:R-:W-:-:S13]  /*1090*/  ISETP.GE.AND P0, PT, R2, UR5, PT ;  /* 0x0000000502007c0c */ /* 0x000fda000bf06270 */
[----:B------:R-:W-:Y:S05]  /*10a0*/  @P0 EXIT ;  /* 0x000000000000094d */ /* 0x000fea0003800000 */
[----:B------:R-:W3:Y:S02]  /*10b0*/  LDCU.64 UR4, c[0x0][0x398] ;  /* 0x00007300ff0477ac */ /* 0x000ee40008000a00 */
[----:B---3--:R-:W-:-:S04]  /*10c0*/  IADD3 R6, P0, PT, R0, UR4, RZ ;  /* 0x0000000400067c10 */ /* 0x008fc8000ff1e0ff */
[----:B------:R-:W-:-:S05]  /*10d0*/  LEA.HI.X.SX32 R7, R0, UR5, 0x1, P0 ;  /* 0x0000000500077c11 */ /* 0x000fca00080f0eff */
[----:B------:R-:W3:Y:S02]  /*10e0*/  LDG.E.U8 R2, desc[UR8][R6.64+0x20] ;  /* 0x0000200806027981 */ /* 0x000ee4000c1e1100 */
[----:B---3--:R-:W-:-:S13]  /*10f0*/  ISETP.NE.AND P0, PT, R2, RZ, PT ;  /* 0x000000ff0200720c */ /* 0x008fda0003f05270 */
[----:B------:R-:W-:Y:S05]  /*1100*/  @!P0 EXIT ;  /* 0x000000000000894d */ /* 0x000fea0003800000 */
[----:B------:R-:W3:Y:S01]  /*1110*/  LDC.64 R2, c[0x0][0x380] ;  /* 0x0000e000ff027b82 */ /* 0x000ee20000000a00 */
[----:B------:R4:W-:Y:S07]  /*1120*/  STG.E.U8 desc[UR8][R6.64+0x20], RZ ;  /* 0x000020ff06007986 */ /* 0x0009ee000c101108 */
[----:B------:R-:W5:Y:S01]  /*1130*/  LDC.64 R4, c[0x0][0x388] ;  /* 0x0000e200ff047b82 */ /* 0x000f620000000a00 */
[----:B---3--:R-:W-:-:S06]  /*1140*/  IMAD.WIDE R8, R0, 0x4, R2 ;  /* 0x0000000400087825 */ /* 0x008fcc00078e0202 */
[----:B------:R-:W5:Y:S02]  /*1150*/  LDG.E R9, desc[UR8][R8.64+0x80] ;  /* 0x0000800808097981 */ /* 0x000f64000c1e1900 */
[----:B-----5:R-:W-:-:S05]  /*1160*/  IMAD.WIDE R2, R9, 0x4, R4 ;  /* 0x0000000409027825 */ /* 0x020fca00078e0204 */
[----:B-12---:R-:W2:Y:S02]  /*1170*/  LDG.E R10, desc[UR8][R2.64] ;  /* 0x00000008020a7981 */ /* 0x006ea4000c1e1900 */
[----:B--2---:R-:W-:-:S13]  /*1180*/  ISETP.GE.AND P0, PT, R10, 0x1, PT ;  /* 0x000000010a00780c */ /* 0x004fda0003f06270 */
[----:B----4-:R-:W-:Y:S05]  /*1190*/  @!P0 EXIT ;  /* 0x000000000000894d */ /* 0x010fea0003800000 */
[----:B------:R-:W-:Y:S01]  /*11a0*/  MOV R7, R9 ;  /* 0x0000000900077202 */ /* 0x000fe20000000f00 */
[----:B------:R-:W1:Y:S01]  /*11b0*/  LDC.64 R2, c[0x0][0x3a0] ;  /* 0x0000e800ff027b82 */ /* 0x000e620000000a00 */
[----:B------:R-:W-:Y:S03]  /*11c0*/  BSSY.RECONVERGENT B0, `(.L_x_17) ;  /* 0x0000073000007945 */ /* 0x000fe60003800200 */
[----:B------:R-:W-:-:S05]  /*11d0*/  VIADD R6, R7, 0x1 ;  /* 0x0000000107067836 */ /* 0x000fca0000000000 */
[----:B------:R-:W-:-:S04]  /*11e0*/  VIADDMNMX R6, R10, R7, R6, !PT ;  /* 0x000000070a067246 */ /* 0x000fc80007800106 */
[CC--:B------:R-:W-:Y:S02]  /*11f0*/  IADD3 R8, PT, PT, R7.reuse, -R6.reuse, RZ ;  /* 0x8000000607087210 */ /* 0x0c0fe40007ffe0ff */
[----:B------:R-:W-:Y:S02]  /*1200*/  IADD3 R6, PT, PT, -R7, R6, RZ ;  /* 0x0000000607067210 */ /* 0x000fe40007ffe1ff */
[----:B------:R-:W-:Y:S02]  /*1210*/  ISETP.GT.U32.AND P1, PT, R8, -0x10, PT ;  /* 0xfffffff00800780c */ /* 0x000fe40003f24070 */
[----:B------:R-:W-:Y:S01]  /*1220*/  LOP3.LUT P0, R18, R6, 0xf, RZ, 0xc0, !PT ;  /* 0x0000000f06127812 */ /* 0x000fe2000780c0ff */
[----:B-1----:R-:W-:-:S10]  /*1230*/  IMAD.WIDE R2, R0, 0x4, R2 ;  /* 0x0000000400027825 */ /* 0x002fd400078e0202 */
[----:B------:R-:W-:Y:S05]  /*1240*/  @P1 BRA `(.L_x_18) ;  /* 0x0000000400a81947 */ /* 0x000fea0003800000 */
[----:B------:R-:W-:-:S04]  /*1250*/  LOP3.LUT R0, R6, 0xfffffff0, RZ, 0xc0, !PT ;  /* 0xfffffff006007812 */ /* 0x000fc800078ec0ff */
[----:B------:R-:W-:-:S07]  /*1260*/  IADD3 R0, PT, PT, -R0, RZ, RZ ;  /* 0x000000ff00007210 */ /* 0x000fce0007ffe1ff */
.L_x_19:
[----:B-1----:R-:W1:Y:S01]  /*1270*/  LDC.64 R8, c[0x0][0x390] ;  /* 0x0000e400ff087b82 */ /* 0x002e620000000a00 */
[C---:B------:R-:W-:Y:S01]  /*1280*/  IMAD.WIDE R12, R7.reuse, 0x4, R4 ;  /* 0x00000004070c7825 */ /* 0x040fe200078e0204 */
[----:B0-----:R-:W2:Y:S04]  /*1290*/  LDG.E R16, desc[UR8][R2.64+0x80] ;  /* 0x0000800802107981 */ /* 0x001ea8000c1e1900 */
[----:B------:R-:W3:Y:S02]  /*12a0*/  LDG.E R15, desc[UR8][R12.64+0x4] ;  /* 0x000004080c0f7981 */ /* 0x000ee4000c1e1900 */
[----:B------:R-:W3:Y:S01]  /*12b0*/  LDC.64 R10, c[0x0][0x3a8] ;  /* 0x0000ea00ff0a7b82 */ /* 0x000ee20000000a00 */
[----:B-1----:R-:W-:-:S05]  /*12c0*/  IMAD.WIDE R8, R7, 0x4, R8 ;  /* 0x0000000407087825 */ /* 0x002fca00078e0208 */
[----:B------:R-:W2:Y:S01]  /*12d0*/  LDG.E R17, desc[UR8][R8.64+0x4] ;  /* 0x0000040808117981 */ /* 0x000ea2000c1e1900 */
[----:B---3--:R-:W-:-:S04]  /*12e0*/  IMAD.WIDE R14, R15, 0x4, R10 ;  /* 0x000000040f0e7825 */ /* 0x008fc800078e020a */
[----:B--2---:R-:W-:-:S05]  /*12f0*/  IMAD.IADD R19, R16, 0x1, R17 ;  /* 0x0000000110137824 */ /* 0x004fca00078e0211 */
        /* <DEDUP_REMOVED lines=95> */
.L_x_18:
[----:B------:R-:W-:Y:S05]  /*18f0*/  BSYNC.RECONVERGENT B0 ;  /* 0x0000000000007941 */ /* 0x000fea0003800200 */
.L_x_17:
[----:B------:R-:W-:Y:S05]  /*1900*/  @!P0 EXIT ;  /* 0x000000000000894d */ /* 0x000fea0003800000 */
[----:B------:R-:W-:Y:S01]  /*1910*/  ISETP.GE.U32.AND P0, PT, R18, 0x8, PT ;  /* 0x000000081200780c */ /* 0x000fe20003f06070 */
[----:B------:R-:W-:Y:S01]  /*1920*/  BSSY.RECONVERGENT B0, `(.L_x_20) ;  /* 0x0000039000007945 */ /* 0x000fe20003800200 */
[----:B------:R-:W-:-:S04]  /*1930*/  LOP3.LUT R0, R6, 0x7, RZ, 0xc0, !PT ;  /* 0x0000000706007812 */ /* 0x000fc800078ec0ff */
[----:B------:R-:W-:-:S07]  /*1940*/  ISETP.NE.AND P1, PT, R0, RZ, PT ;  /* 0x000000ff0000720c */ /* 0x000fce0003f25270 */
[----:B------:R-:W-:Y:S06]  /*1950*/  @!P0 BRA `(.L_x_21) ;  /* 0x0000000000d48947 */ /* 0x000fec0003800000 */
[----:B-1----:R-:W1:Y:S01]  /*1960*/  LDC.64 R10, c[0x0][0x390] ;  /* 0x0000e400ff0a7b82 */ /* 0x002e620000000a00 */
[C---:B------:R-:W-:Y:S01]  /*1970*/  IMAD.WIDE R8, R7.reuse, 0x4, R4 ;  /* 0x0000000407087825 */ /* 0x040fe200078e0204 */
[----:B0-----:R-:W2:Y:S04]  /*1980*/  LDG.E R16, desc[UR8][R2.64+0x80] ;  /* 0x0000800802107981 */ /* 0x001ea8000c1e1900 */
[----:B------:R-:W3:Y:S02]  /*1990*/  LDG.E R15, desc[UR8][R8.64+0x4] ;  /* 0x00000408080f7981 */ /* 0x000ee4000c1e1900 */
[----:B------:R-:W3:Y:S01]  /*19a0*/  LDC.64 R12, c[0x0][0x3a8] ;  /* 0x0000ea00ff0c7b82 */ /* 0x000ee20000000a00 */
[----:B-1----:R-:W-:-:S05]  /*19b0*/  IMAD.WIDE R10, R7, 0x4, R10 ;  /* 0x00000004070a7825 */ /* 0x002fca00078e020a */
        /* <DEDUP_REMOVED lines=34> */
[----:B------:R-:W3:Y:S04]  /*1be0*/  LDG.E R18, desc[UR8][R2.64+0x80] ;  /* 0x0000800802127981 */ /* 0x000ee8000c1e1900 */
[----:B------:R-:W3:Y:S04]  /*1bf0*/  LDG.E R23, desc[UR8][R10.64+0x1c] ;  /* 0x00001c080a177981 */ /* 0x000ee8000c1e1900 */
[----:B------:R-:W0:Y:S01]  /*1c00*/  LDG.E R19, desc[UR8][R8.64+0x1c] ;  /* 0x00001c0808137981 */ /* 0x000e22000c1e1900 */
[----:B---3--:R-:W-:-:S02]  /*1c10*/  IMAD.IADD R23, R18, 0x1, R23 ;  /* 0x0000000112177824 */ /* 0x008fc400078e0217 */
        /* <DEDUP_REMOVED lines=9> */
.L_x_21:
[----:B------:R-:W-:Y:S05]  /*1cb0*/  BSYNC.RECONVERGENT B0 ;  /* 0x0000000000007941 */ /* 0x000fea0003800200 */
.L_x_20:
[----:B------:R-:W-:Y:S05]  /*1cc0*/  @!P1 EXIT ;  /* 0x000000000000994d */ /* 0x000fea0003800000 */
[----:B------:R-:W-:Y:S01]  /*1cd0*/  ISETP.GE.U32.AND P0, PT, R0, 0x4, PT ;  /* 0x000000040000780c */ /* 0x000fe20003f06070 */
[----:B------:R-:W-:Y:S01]  /*1ce0*/  BSSY.RECONVERGENT B0, `(.L_x_22) ;  /* 0x0000021000007945 */ /* 0x000fe20003800200 */
[----:B------:R-:W-:-:S04]  /*1cf0*/  LOP3.LUT R6, R6, 0x3, RZ, 0xc0, !PT ;  /* 0x0000000306067812 */ /* 0x000fc800078ec0ff */
[----:B------:R-:W-:-:S07]  /*1d00*/  ISETP.NE.AND P1, PT, R6, RZ, PT ;  /* 0x000000ff0600720c */ /* 0x000fce0003f25270 */
[----:B------:R-:W-:Y:S06]  /*1d10*/  @!P0 BRA `(.L_x_23) ;  /* 0x0000000000748947 */ /* 0x000fec0003800000 */
[----:B------:R-:W3:Y:S01]  /*1d20*/  LDC.64 R8, c[0x0][0x390] ;  /* 0x0000e400ff087b82 */ /* 0x000ee20000000a00 */
[C---:B------:R-:W-:Y:S01]  /*1d30*/  IMAD.WIDE R4, R7.reuse, 0x4, R4 ;  /* 0x0000000407047825 */ /* 0x040fe200078e0204 */
[----:B------:R-:W0:Y:S04]  /*1d40*/  LDG.E R0, desc[UR8][R2.64+0x80] ;  /* 0x0000800802007981 */ /* 0x000e28000c1e1900 */
[----:B--2---:R-:W2:Y:S02]  /*1d50*/  LDG.E R13, desc[UR8][R4.64+0x4] ;  /* 0x00000408040d7981 */ /* 0x004ea4000c1e1900 */
[----:B-1----:R-:W2:Y:S01]  /*1d60*/  LDC.64 R10, c[0x0][0x3a8] ;  /* 0x0000ea00ff0a7b82 */ /* 0x002ea20000000a00 */
[----:B---3--:R-:W-:-:S05]  /*1d70*/  IMAD.WIDE R8, R7, 0x4, R8 ;  /* 0x0000000407087825 */ /* 0x008fca00078e0208 */
[----:B------:R-:W0:Y:S01]  /*1d80*/  LDG.E R15, desc[UR8][R8.64+0x4] ;  /* 0x00000408080f7981 */ /* 0x000e22000c1e1900 */
[----:B--2---:R-:W-:Y:S01]  /*1d90*/  IMAD.WIDE R12, R13, 0x4, R10 ;  /* 0x000000040d0c7825 */ /* 0x004fe200078e020a */
[----:B0-----:R-:W-:-:S05]  /*1da0*/  IADD3 R17, PT, PT, R0, R15, RZ ;  /* 0x0000000f00117210 */ /* 0x001fca0007ffe0ff */
[----:B------:R0:W-:Y:S04]  /*1db0*/  REDG.E.MIN.S32.STRONG.GPU desc[UR8][R12.64], R17 ;  /* 0x000000110c00798e */ /* 0x0001e8000c92e308 */
[----:B------:R-:W2:Y:S04]  /*1dc0*/  LDG.E R0, desc[UR8][R2.64+0x80] ;  /* 0x0000800802007981 */ /* 0x000ea8000c1e1900 */
[----:B------:R-:W2:Y:S04]  /*1dd0*/  LDG.E R19, desc[UR8][R8.64+0x8] ;  /* 0x0000080808137981 */ /* 0x000ea8000c1e1900 */
[----:B------:R-:W3:Y:S01]  /*1de0*/  LDG.E R15, desc[UR8][R4.64+0x8] ;  /* 0x00000808040f7981 */ /* 0x000ee2000c1e1900 */
[----:B--2---:R-:W-:-:S02]  /*1df0*/  IMAD.IADD R19, R0, 0x1, R19 ;  /* 0x0000000100137824 */ /* 0x004fc400078e0213 */
        /* <DEDUP_REMOVED lines=9> */
[----:B------:R-:W4:Y:S04]  /*1e90*/  LDG.E R21, desc[UR8][R8.64+0x10] ;  /* 0x0000100808157981 */ /* 0x000f28000c1e1900 */
[----:B------:R-:W4:Y:S01]  /*1ea0*/  LDG.E R0, desc[UR8][R2.64+0x80] ;  /* 0x0000800802007981 */ /* 0x000f22000c1e1900 */
[----:B--2---:R-:W-:Y:S01]  /*1eb0*/  IMAD.WIDE R10, R17, 0x4, R10 ;  /* 0x00000004110a7825 */ /* 0x004fe200078e020a */
[----:B----4-:R-:W-:-:S05]  /*1ec0*/  IADD3 R21, PT, PT, R0, R21, RZ ;  /* 0x0000001500157210 */ /* 0x010fca0007ffe0ff */
[----:B------:R3:W-:Y:S01]  /*1ed0*/  REDG.E.MIN.S32.STRONG.GPU desc[UR8][R10.64], R21 ;  /* 0x000000150a00798e */ /* 0x0007e2000c92e308 */
[----:B------:R-:W-:-:S07]  /*1ee0*/  IADD3 R7, PT, PT, R7, 0x4, RZ ;  /* 0x0000000407077810 */ /* 0x000fce0007ffe0ff */
.L_x_23:
[----:B------:R-:W-:Y:S05]  /*1ef0*/  BSYNC.RECONVERGENT B0 ;  /* 0x0000000000007941 */ /* 0x000fea0003800200 */
.L_x_22:
[----:B------:R-:W-:Y:S05]  /*1f00*/  @!P1 EXIT ;  /* 0x000000000000994d */ /* 0x000fea0003800000 */
[----:B------:R-:W4:Y:S01]  /*1f10*/  LDC.64 R4, c[0x0][0x3a8] ;  /* 0x0000ea00ff047b82 */ /* 0x000f220000000a00 */
[----:B------:R-:W5:Y:S01]  /*1f20*/  LDCU.64 UR4, c[0x0][0x388] ;  /* 0x00007100ff0477ac */ /* 0x000f620008000a00 */
[----:B------:R-:W-:Y:S01]  /*1f30*/  IMAD.MOV R6, RZ, RZ, -R6 ;  /* 0x000000ffff067224 */ /* 0x000fe200078e0a06 */
[----:B------:R-:W0:Y:S01]  /*1f40*/  LDCU.64 UR6, c[0x0][0x390] ;  /* 0x00007200ff0677ac */ /* 0x000e220008000a00 */
[----:B-----5:R-:W-:Y:S02]  /*1f50*/  UIADD3 UR4, UP0, UPT, UR4, 0x4, URZ ;  /* 0x0000000404047890 */ /* 0x020fe4000ff1e0ff */
[----:B0-----:R-:W-:Y:S02]  /*1f60*/  UIADD3 UR6, UP1, UPT, UR6, 0x4, URZ ;  /* 0x0000000406067890 */ /* 0x001fe4000ff3e0ff */
[----:B------:R-:W-:Y:S02]  /*1f70*/  UIADD3.X UR5, UPT, UPT, URZ, UR5, URZ, UP0, !UPT ;  /* 0x00000005ff057290 */ /* 0x000fe400087fe4ff */
[----:B------:R-:W-:-:S12]  /*1f80*/  UIADD3.X UR7, UPT, UPT, URZ, UR7, URZ, UP1, !UPT ;  /* 0x00000007ff077290 */ /* 0x000fd80008ffe4ff */
.L_x_24:
[----:B-1-3--:R-:W-:Y:S01]  /*1f90*/  MOV R10, UR6 ;  /* 0x00000006000a7c02 */ /* 0x00afe20008000f00 */
[----:B------:R-:W-:Y:S01]  /*1fa0*/  IMAD.U32 R9, RZ, RZ, UR5 ;  /* 0x00000005ff097e24 */ /* 0x000fe2000f8e00ff */
[----:B------:R-:W-:Y:S01]  /*1fb0*/  MOV R11, UR7 ;  /* 0x00000007000b7c02 */ /* 0x000fe20008000f00 */
[----:B------:R-:W2:Y:S01]  /*1fc0*/  LDG.E R0, desc[UR8][R2.64+0x80] ;  /* 0x0000800802007981 */ /* 0x000ea2000c1e1900 */
[----:B------:R-:W-:Y:S01]  /*1fd0*/  MOV R8, UR4 ;  /* 0x0000000400087c02 */ /* 0x000fe20008000f00 */
[----:B------:R-:W-:-:S04]  /*1fe0*/  IMAD.WIDE R10, R7, 0x4, R10 ;  /* 0x00000004070a7825 */ /* 0x000fc800078e020a */
[----:B------:R-:W-:Y:S02]  /*1ff0*/  IMAD.WIDE R8, R7, 0x4, R8 ;  /* 0x0000000407087825 */ /* 0x000fe400078e0208 */
[----:B------:R-:W2:Y:S04]  /*2000*/  LDG.E R11, desc[UR8][R10.64] ;  /* 0x000000080a0b7981 */ /* 0x000ea8000c1e1900 */
[----:B------:R-:W4:Y:S01]  /*2010*/  LDG.E R9, desc[UR8][R8.64] ;  /* 0x0000000808097981 */ /* 0x000f22000c1e1900 */
[----:B------:R-:W-:-:S04]  /*2020*/  IADD3 R6, PT, PT, R6, 0x1, RZ ;  /* 0x0000000106067810 */ /* 0x000fc80007ffe0ff */
[----:B------:R-:W-:Y:S02]  /*2030*/  ISETP.NE.AND P0, PT, R6, RZ, PT ;  /* 0x000000ff0600720c */ /* 0x000fe40003f05270 */
[----:B------:R-:W-:Y:S02]  /*2040*/  IADD3 R7, PT, PT, R7, 0x1, RZ ;  /* 0x0000000107077810 */ /* 0x000fe40007ffe0ff */
[----:B0-2---:R-:W-:Y:S01]  /*2050*/  IADD3 R15, PT, PT, R0, R11, RZ ;  /* 0x0000000b000f7210 */ /* 0x005fe20007ffe0ff */
[----:B----4-:R-:W-:-:S05]  /*2060*/  IMAD.WIDE R12, R9, 0x4, R4 ;  /* 0x00000004090c7825 */ /* 0x010fca00078e0204 */
[----:B------:R0:W-:Y:S03]  /*2070*/  REDG.E.MIN.S32.STRONG.GPU desc[UR8][R12.64], R15 ;  /* 0x0000000f0c00798e */ /* 0x0001e6000c92e308 */
[----:B------:R-:W-:Y:S05]  /*2080*/  @P0 BRA `(.L_x_24) ;  /* 0xfffffffc00c00947 */ /* 0x000fea000383ffff */
[----:B------:R-:W-:Y:S05]  /*2090*/  EXIT ;  /* 0x000000000000794d */ /* 0x000fea0003800000 */
.L_x_25:
        /* <DEDUP_REMOVED lines=14> */
.L_x_27:


//--------------------- .nv.shared.reserved.0     --------------------------
	.section	.nv.shared.reserved.0,"aw",@nobits
	.weak		__nv_reservedSMEM_offset_0_alias
	.size		__nv_reservedSMEM_offset_0_alias, 0, 64
	.other		__nv_reservedSMEM_offset_0_alias,@"STO_CUDA_RESERVED_SHARED STV_DEFAULT"
__nv_reservedSMEM_offset_0_alias:
	.zero		0
	.zero		64


//--------------------- .nv.constant0._Z12SSSP_kernel2PbPiS0_S_i --------------------------
	.section	.nv.constant0._Z12SSSP_kernel2PbPiS0_S_i,"a",@progbits
	.sectionflags	@""
	.align	4
.nv.constant0._Z12SSSP_kernel2PbPiS0_S_i:
	.zero		932


//--------------------- .nv.constant0._Z12SSSP_kernel1PiS_S_PbS_S_i --------------------------
	.section	.nv.constant0._Z12SSSP_kernel1PiS_S_PbS_S_i,"a",@progbits
	.sectionflags	@""
	.align	4
.nv.constant0._Z12SSSP_kernel1PiS_S_PbS_S_i:
	.zero		948


//--------------------- SYMBOLS --------------------------

	.type		.nv.reservedSmem.offset0,@object
	.size		.nv.reservedSmem.offset0,0x4
